//
// Generated by NVIDIA NVVM Compiler
//
// Compiler Build ID: CL-36424714
// Cuda compilation tools, release 13.0, V13.0.88
// Based on NVVM 20.0.0
//

.version 9.0
.target sm_100
.address_size 64

	// .globl	_Z14createHistCudaPfS_iiS_
// _ZZ14createHistCudaPfS_iiS_E7cosines has been demoted
.global .align 1 .b8 _ZN30_INTERNAL_f22a35c6_4_k_cu_main4cuda3std3__45__cpo5beginE[1];
.global .align 1 .b8 _ZN30_INTERNAL_f22a35c6_4_k_cu_main4cuda3std3__45__cpo3endE[1];
.global .align 1 .b8 _ZN30_INTERNAL_f22a35c6_4_k_cu_main4cuda3std3__45__cpo6cbeginE[1];
.global .align 1 .b8 _ZN30_INTERNAL_f22a35c6_4_k_cu_main4cuda3std3__45__cpo4cendE[1];
.global .align 1 .b8 _ZN30_INTERNAL_f22a35c6_4_k_cu_main4cuda3std3__45__cpo6rbeginE[1];
.global .align 1 .b8 _ZN30_INTERNAL_f22a35c6_4_k_cu_main4cuda3std3__45__cpo4rendE[1];
.global .align 1 .b8 _ZN30_INTERNAL_f22a35c6_4_k_cu_main4cuda3std3__45__cpo7crbeginE[1];
.global .align 1 .b8 _ZN30_INTERNAL_f22a35c6_4_k_cu_main4cuda3std3__45__cpo5crendE[1];
.global .align 1 .b8 _ZN30_INTERNAL_f22a35c6_4_k_cu_main4cuda3std3__432_GLOBAL__N__f22a35c6_4_k_cu_main6ignoreE[1];
.global .align 1 .b8 _ZN30_INTERNAL_f22a35c6_4_k_cu_main4cuda3std3__419piecewise_constructE[1];
.global .align 1 .b8 _ZN30_INTERNAL_f22a35c6_4_k_cu_main4cuda3std3__48in_placeE[1];
.global .align 1 .b8 _ZN30_INTERNAL_f22a35c6_4_k_cu_main4cuda3std3__420unreachable_sentinelE[1];
.global .align 1 .b8 _ZN30_INTERNAL_f22a35c6_4_k_cu_main4cuda3std3__47nulloptE[1];
.global .align 1 .b8 _ZN30_INTERNAL_f22a35c6_4_k_cu_main4cuda3std3__48unexpectE[1];
.global .align 1 .b8 _ZN30_INTERNAL_f22a35c6_4_k_cu_main4cuda3std6ranges3__45__cpo4swapE[1];
.global .align 1 .b8 _ZN30_INTERNAL_f22a35c6_4_k_cu_main4cuda3std6ranges3__45__cpo9iter_moveE[1];
.global .align 1 .b8 _ZN30_INTERNAL_f22a35c6_4_k_cu_main4cuda3std6ranges3__45__cpo5beginE[1];
.global .align 1 .b8 _ZN30_INTERNAL_f22a35c6_4_k_cu_main4cuda3std6ranges3__45__cpo3endE[1];
.global .align 1 .b8 _ZN30_INTERNAL_f22a35c6_4_k_cu_main4cuda3std6ranges3__45__cpo6cbeginE[1];
.global .align 1 .b8 _ZN30_INTERNAL_f22a35c6_4_k_cu_main4cuda3std6ranges3__45__cpo4cendE[1];
.global .align 1 .b8 _ZN30_INTERNAL_f22a35c6_4_k_cu_main4cuda3std6ranges3__45__cpo7advanceE[1];
.global .align 1 .b8 _ZN30_INTERNAL_f22a35c6_4_k_cu_main4cuda3std6ranges3__45__cpo9iter_swapE[1];
.global .align 1 .b8 _ZN30_INTERNAL_f22a35c6_4_k_cu_main4cuda3std6ranges3__45__cpo4nextE[1];
.global .align 1 .b8 _ZN30_INTERNAL_f22a35c6_4_k_cu_main4cuda3std6ranges3__45__cpo4prevE[1];
.global .align 1 .b8 _ZN30_INTERNAL_f22a35c6_4_k_cu_main4cuda3std6ranges3__45__cpo4dataE[1];
.global .align 1 .b8 _ZN30_INTERNAL_f22a35c6_4_k_cu_main4cuda3std6ranges3__45__cpo5cdataE[1];
.global .align 1 .b8 _ZN30_INTERNAL_f22a35c6_4_k_cu_main4cuda3std6ranges3__45__cpo4sizeE[1];
.global .align 1 .b8 _ZN30_INTERNAL_f22a35c6_4_k_cu_main4cuda3std6ranges3__45__cpo5ssizeE[1];
.global .align 1 .b8 _ZN30_INTERNAL_f22a35c6_4_k_cu_main4cuda3std6ranges3__45__cpo8distanceE[1];
.global .align 1 .b8 _ZN30_INTERNAL_f22a35c6_4_k_cu_main6thrust24THRUST_300001_SM_1000_NS8cuda_cub3parE[1];
.global .align 1 .b8 _ZN30_INTERNAL_f22a35c6_4_k_cu_main6thrust24THRUST_300001_SM_1000_NS8cuda_cub10par_nosyncE[1];
.global .align 1 .b8 _ZN30_INTERNAL_f22a35c6_4_k_cu_main6thrust24THRUST_300001_SM_1000_NS6system6detail10sequential3seqE[1];
.global .align 1 .b8 _ZN30_INTERNAL_f22a35c6_4_k_cu_main6thrust24THRUST_300001_SM_1000_NS12placeholders2_1E[1];
.global .align 1 .b8 _ZN30_INTERNAL_f22a35c6_4_k_cu_main6thrust24THRUST_300001_SM_1000_NS12placeholders2_2E[1];
.global .align 1 .b8 _ZN30_INTERNAL_f22a35c6_4_k_cu_main6thrust24THRUST_300001_SM_1000_NS12placeholders2_3E[1];
.global .align 1 .b8 _ZN30_INTERNAL_f22a35c6_4_k_cu_main6thrust24THRUST_300001_SM_1000_NS12placeholders2_4E[1];
.global .align 1 .b8 _ZN30_INTERNAL_f22a35c6_4_k_cu_main6thrust24THRUST_300001_SM_1000_NS12placeholders2_5E[1];
.global .align 1 .b8 _ZN30_INTERNAL_f22a35c6_4_k_cu_main6thrust24THRUST_300001_SM_1000_NS12placeholders2_6E[1];
.global .align 1 .b8 _ZN30_INTERNAL_f22a35c6_4_k_cu_main6thrust24THRUST_300001_SM_1000_NS12placeholders2_7E[1];
.global .align 1 .b8 _ZN30_INTERNAL_f22a35c6_4_k_cu_main6thrust24THRUST_300001_SM_1000_NS12placeholders2_8E[1];
.global .align 1 .b8 _ZN30_INTERNAL_f22a35c6_4_k_cu_main6thrust24THRUST_300001_SM_1000_NS12placeholders2_9E[1];
.global .align 1 .b8 _ZN30_INTERNAL_f22a35c6_4_k_cu_main6thrust24THRUST_300001_SM_1000_NS12placeholders3_10E[1];
.global .align 1 .b8 _ZN30_INTERNAL_f22a35c6_4_k_cu_main6thrust24THRUST_300001_SM_1000_NS3seqE[1];

.visible .entry _Z14createHistCudaPfS_iiS_(
	.param .u64 .ptr .align 1 _Z14createHistCudaPfS_iiS__param_0,
	.param .u64 .ptr .align 1 _Z14createHistCudaPfS_iiS__param_1,
	.param .u32 _Z14createHistCudaPfS_iiS__param_2,
	.param .u32 _Z14createHistCudaPfS_iiS__param_3,
	.param .u64 .ptr .align 1 _Z14createHistCudaPfS_iiS__param_4
)
{
	.reg .pred 	%p<8>;
	.reg .b32 	%r<25>;
	.reg .b32 	%f<58>;
	.reg .b64 	%rd<20>;
	// demoted variable
	.shared .align 4 .b8 _ZZ14createHistCudaPfS_iiS_E7cosines[8192];
	ld.param.u64 	%rd5, [_Z14createHistCudaPfS_iiS__param_0];
	ld.param.u64 	%rd6, [_Z14createHistCudaPfS_iiS__param_1];
	ld.param.s32 	%rd8, [_Z14createHistCudaPfS_iiS__param_2];
	ld.param.u64 	%rd7, [_Z14createHistCudaPfS_iiS__param_4];
	mov.u32 	%r1, %ctaid.x;
	mov.u32 	%r24, %ntid.x;
	mov.u32 	%r3, %tid.x;
	mad.lo.s32 	%r4, %r1, %r24, %r3;
	cvt.u64.u32 	%rd9, %r4;
	setp.ge.u64 	%p1, %rd9, %rd8;
	@%p1 bra 	$L__BB0_10;
	mov.u32 	%r5, %ctaid.y;
	shl.b32 	%r22, %r4, 7;
	cvta.to.global.u64 	%rd10, %rd5;
	add.s64 	%rd1, %rd10, 16;
	mul.wide.u32 	%rd11, %r5, 512;
	cvta.to.global.u64 	%rd12, %rd6;
	add.s64 	%rd13, %rd11, %rd12;
	add.s64 	%rd19, %rd13, 16;
	mov.f32 	%f55, 0f00000000;
	mov.b32 	%r23, 0;
	mov.f32 	%f56, %f55;
	mov.f32 	%f57, %f55;
$L__BB0_2:
	mul.wide.s32 	%rd14, %r22, 4;
	add.s64 	%rd15, %rd1, %rd14;
	ld.global.f32 	%f9, [%rd15+-16];
	ld.global.f32 	%f10, [%rd19+-16];
	fma.rn.f32 	%f11, %f9, %f10, %f57;
	fma.rn.f32 	%f12, %f10, %f10, %f56;
	fma.rn.f32 	%f13, %f9, %f9, %f55;
	ld.global.f32 	%f14, [%rd15+-12];
	ld.global.f32 	%f15, [%rd19+-12];
	fma.rn.f32 	%f16, %f14, %f15, %f11;
	fma.rn.f32 	%f17, %f15, %f15, %f12;
	fma.rn.f32 	%f18, %f14, %f14, %f13;
	ld.global.f32 	%f19, [%rd15+-8];
	ld.global.f32 	%f20, [%rd19+-8];
	fma.rn.f32 	%f21, %f19, %f20, %f16;
	fma.rn.f32 	%f22, %f20, %f20, %f17;
	fma.rn.f32 	%f23, %f19, %f19, %f18;
	ld.global.f32 	%f24, [%rd15+-4];
	ld.global.f32 	%f25, [%rd19+-4];
	fma.rn.f32 	%f26, %f24, %f25, %f21;
	fma.rn.f32 	%f27, %f25, %f25, %f22;
	fma.rn.f32 	%f28, %f24, %f24, %f23;
	ld.global.f32 	%f29, [%rd15];
	ld.global.f32 	%f30, [%rd19];
	fma.rn.f32 	%f31, %f29, %f30, %f26;
	fma.rn.f32 	%f32, %f30, %f30, %f27;
	fma.rn.f32 	%f33, %f29, %f29, %f28;
	ld.global.f32 	%f34, [%rd15+4];
	ld.global.f32 	%f35, [%rd19+4];
	fma.rn.f32 	%f36, %f34, %f35, %f31;
	fma.rn.f32 	%f37, %f35, %f35, %f32;
	fma.rn.f32 	%f38, %f34, %f34, %f33;
	ld.global.f32 	%f39, [%rd15+8];
	ld.global.f32 	%f40, [%rd19+8];
	fma.rn.f32 	%f41, %f39, %f40, %f36;
	fma.rn.f32 	%f42, %f40, %f40, %f37;
	fma.rn.f32 	%f43, %f39, %f39, %f38;
	ld.global.f32 	%f44, [%rd15+12];
	ld.global.f32 	%f45, [%rd19+12];
	fma.rn.f32 	%f57, %f44, %f45, %f41;
	fma.rn.f32 	%f56, %f45, %f45, %f42;
	fma.rn.f32 	%f55, %f44, %f44, %f43;
	add.s32 	%r23, %r23, 8;
	add.s32 	%r22, %r22, 8;
	add.s64 	%rd19, %rd19, 32;
	setp.ne.s32 	%p2, %r23, 128;
	@%p2 bra 	$L__BB0_2;
	sqrt.rn.f32 	%f46, %f56;
	sqrt.rn.f32 	%f47, %f55;
	div.rn.f32 	%f48, %f46, %f47;
	div.rn.f32 	%f49, %f57, %f48;
	shl.b32 	%r16, %r3, 3;
	mov.u32 	%r17, _ZZ14createHistCudaPfS_iiS_E7cosines;
	add.s32 	%r11, %r17, %r16;
	st.shared.f32 	[%r11], %f49;
	cvt.rn.f32.u32 	%f50, %r4;
	st.shared.f32 	[%r11+4], %f50;
	bar.sync 	0;
	setp.lt.u32 	%p3, %r24, 2;
	@%p3 bra 	$L__BB0_8;
$L__BB0_4:
	mov.u32 	%r12, %r24;
	shr.u32 	%r24, %r12, 1;
	setp.ge.u32 	%p4, %r3, %r24;
	@%p4 bra 	$L__BB0_7;
	shl.b32 	%r18, %r24, 3;
	add.s32 	%r14, %r11, %r18;
	ld.shared.f32 	%f7, [%r14];
	ld.shared.f32 	%f51, [%r11];
	setp.leu.f32 	%p5, %f7, %f51;
	@%p5 bra 	$L__BB0_7;
	st.shared.f32 	[%r11], %f7;
	ld.shared.f32 	%f52, [%r14+4];
	st.shared.f32 	[%r11+4], %f52;
$L__BB0_7:
	bar.sync 	0;
	setp.gt.u32 	%p6, %r12, 3;
	@%p6 bra 	$L__BB0_4;
$L__BB0_8:
	setp.ne.s32 	%p7, %r3, 0;
	@%p7 bra 	$L__BB0_10;
	ld.shared.f32 	%f53, [_ZZ14createHistCudaPfS_iiS_E7cosines];
	mov.u32 	%r19, %nctaid.x;
	mad.lo.s32 	%r20, %r5, %r19, %r1;
	shl.b32 	%r21, %r20, 1;
	cvta.to.global.u64 	%rd16, %rd7;
	mul.wide.u32 	%rd17, %r21, 4;
	add.s64 	%rd18, %rd16, %rd17;
	st.global.f32 	[%rd18], %f53;
	ld.shared.f32 	%f54, [_ZZ14createHistCudaPfS_iiS_E7cosines+4];
	st.global.f32 	[%rd18+4], %f54;
$L__BB0_10:
	ret;

}
	// .globl	_Z13matchHistCudaPfS_mmmS_
.visible .entry _Z13matchHistCudaPfS_mmmS_(
	.param .u64 .ptr .align 1 _Z13matchHistCudaPfS_mmmS__param_0,
	.param .u64 .ptr .align 1 _Z13matchHistCudaPfS_mmmS__param_1,
	.param .u64 _Z13matchHistCudaPfS_mmmS__param_2,
	.param .u64 _Z13matchHistCudaPfS_mmmS__param_3,
	.param .u64 _Z13matchHistCudaPfS_mmmS__param_4,
	.param .u64 .ptr .align 1 _Z13matchHistCudaPfS_mmmS__param_5
)
{
	.reg .pred 	%p<13>;
	.reg .b32 	%r<10>;
	.reg .b32 	%f<134>;
	.reg .b64 	%rd<99>;

	ld.param.u64 	%rd26, [_Z13matchHistCudaPfS_mmmS__param_0];
	ld.param.u64 	%rd27, [_Z13matchHistCudaPfS_mmmS__param_1];
	ld.param.u64 	%rd23, [_Z13matchHistCudaPfS_mmmS__param_2];
	ld.param.u64 	%rd28, [_Z13matchHistCudaPfS_mmmS__param_3];
	ld.param.u64 	%rd24, [_Z13matchHistCudaPfS_mmmS__param_4];
	cvta.to.global.u64 	%rd1, %rd27;
	cvta.to.global.u64 	%rd2, %rd26;
	mov.u32 	%r1, %ctaid.x;
	mov.u32 	%r2, %ntid.x;
	mov.u32 	%r3, %tid.x;
	mad.lo.s32 	%r4, %r1, %r2, %r3;
	cvt.u64.u32 	%rd3, %r4;
	mov.u32 	%r5, %ctaid.y;
	mov.u32 	%r6, %ntid.y;
	mov.u32 	%r7, %tid.y;
	mad.lo.s32 	%r8, %r5, %r6, %r7;
	cvt.u64.u32 	%rd4, %r8;
	setp.le.u64 	%p1, %rd23, %rd3;
	setp.le.u64 	%p2, %rd28, %rd4;
	or.pred  	%p3, %p1, %p2;
	@%p3 bra 	$L__BB1_14;
	mul.lo.s64 	%rd5, %rd24, %rd3;
	mul.lo.s64 	%rd6, %rd24, %rd4;
	setp.eq.s64 	%p4, %rd24, 0;
	mov.f32 	%f131, 0f00000000;
	mov.f32 	%f132, %f131;
	mov.f32 	%f133, %f131;
	@%p4 bra 	$L__BB1_13;
	setp.lt.u64 	%p5, %rd24, 8;
	mov.f32 	%f133, 0f00000000;
	mov.b64 	%rd97, 0;
	mov.f32 	%f132, %f133;
	mov.f32 	%f131, %f133;
	@%p5 bra 	$L__BB1_5;
	and.b64  	%rd97, %rd24, -8;
	shl.b64 	%rd31, %rd6, 2;
	add.s64 	%rd32, %rd31, %rd1;
	add.s64 	%rd94, %rd32, 16;
	shl.b64 	%rd33, %rd5, 2;
	add.s64 	%rd34, %rd33, %rd2;
	add.s64 	%rd93, %rd34, 16;
	mov.f32 	%f133, 0f00000000;
	mov.u64 	%rd95, %rd97;
$L__BB1_4:
	.pragma "nounroll";
	ld.global.f32 	%f41, [%rd93+-16];
	ld.global.f32 	%f42, [%rd94+-16];
	fma.rn.f32 	%f43, %f41, %f42, %f131;
	fma.rn.f32 	%f44, %f41, %f41, %f132;
	fma.rn.f32 	%f45, %f42, %f42, %f133;
	ld.global.f32 	%f46, [%rd93+-12];
	ld.global.f32 	%f47, [%rd94+-12];
	fma.rn.f32 	%f48, %f46, %f47, %f43;
	fma.rn.f32 	%f49, %f46, %f46, %f44;
	fma.rn.f32 	%f50, %f47, %f47, %f45;
	ld.global.f32 	%f51, [%rd93+-8];
	ld.global.f32 	%f52, [%rd94+-8];
	fma.rn.f32 	%f53, %f51, %f52, %f48;
	fma.rn.f32 	%f54, %f51, %f51, %f49;
	fma.rn.f32 	%f55, %f52, %f52, %f50;
	ld.global.f32 	%f56, [%rd93+-4];
	ld.global.f32 	%f57, [%rd94+-4];
	fma.rn.f32 	%f58, %f56, %f57, %f53;
	fma.rn.f32 	%f59, %f56, %f56, %f54;
	fma.rn.f32 	%f60, %f57, %f57, %f55;
	ld.global.f32 	%f61, [%rd93];
	ld.global.f32 	%f62, [%rd94];
	fma.rn.f32 	%f63, %f61, %f62, %f58;
	fma.rn.f32 	%f64, %f61, %f61, %f59;
	fma.rn.f32 	%f65, %f62, %f62, %f60;
	ld.global.f32 	%f66, [%rd93+4];
	ld.global.f32 	%f67, [%rd94+4];
	fma.rn.f32 	%f68, %f66, %f67, %f63;
	fma.rn.f32 	%f69, %f66, %f66, %f64;
	fma.rn.f32 	%f70, %f67, %f67, %f65;
	ld.global.f32 	%f71, [%rd93+8];
	ld.global.f32 	%f72, [%rd94+8];
	fma.rn.f32 	%f73, %f71, %f72, %f68;
	fma.rn.f32 	%f74, %f71, %f71, %f69;
	fma.rn.f32 	%f75, %f72, %f72, %f70;
	ld.global.f32 	%f76, [%rd93+12];
	ld.global.f32 	%f77, [%rd94+12];
	fma.rn.f32 	%f131, %f76, %f77, %f73;
	fma.rn.f32 	%f132, %f76, %f76, %f74;
	fma.rn.f32 	%f133, %f77, %f77, %f75;
	add.s64 	%rd95, %rd95, -8;
	add.s64 	%rd94, %rd94, 32;
	add.s64 	%rd93, %rd93, 32;
	setp.ne.s64 	%p6, %rd95, 0;
	@%p6 bra 	$L__BB1_4;
$L__BB1_5:
	and.b64  	%rd17, %rd24, 7;
	setp.eq.s64 	%p7, %rd17, 0;
	@%p7 bra 	$L__BB1_13;
	and.b64  	%rd18, %rd24, 3;
	setp.lt.u64 	%p8, %rd17, 4;
	@%p8 bra 	$L__BB1_8;
	add.s64 	%rd35, %rd97, %rd5;
	shl.b64 	%rd36, %rd35, 2;
	add.s64 	%rd37, %rd2, %rd36;
	ld.global.f32 	%f79, [%rd37];
	add.s64 	%rd38, %rd97, %rd6;
	shl.b64 	%rd39, %rd38, 2;
	add.s64 	%rd40, %rd1, %rd39;
	ld.global.f32 	%f80, [%rd40];
	fma.rn.f32 	%f81, %f79, %f80, %f131;
	fma.rn.f32 	%f82, %f79, %f79, %f132;
	fma.rn.f32 	%f83, %f80, %f80, %f133;
	add.s64 	%rd41, %rd97, 1;
	and.b64  	%rd42, %rd41, 4294967295;
	add.s64 	%rd43, %rd42, %rd5;
	shl.b64 	%rd44, %rd43, 2;
	add.s64 	%rd45, %rd2, %rd44;
	ld.global.f32 	%f84, [%rd45];
	add.s64 	%rd46, %rd42, %rd6;
	shl.b64 	%rd47, %rd46, 2;
	add.s64 	%rd48, %rd1, %rd47;
	ld.global.f32 	%f85, [%rd48];
	fma.rn.f32 	%f86, %f84, %f85, %f81;
	fma.rn.f32 	%f87, %f84, %f84, %f82;
	fma.rn.f32 	%f88, %f85, %f85, %f83;
	add.s64 	%rd49, %rd97, 2;
	and.b64  	%rd50, %rd49, 4294967295;
	add.s64 	%rd51, %rd50, %rd5;
	shl.b64 	%rd52, %rd51, 2;
	add.s64 	%rd53, %rd2, %rd52;
	ld.global.f32 	%f89, [%rd53];
	add.s64 	%rd54, %rd50, %rd6;
	shl.b64 	%rd55, %rd54, 2;
	add.s64 	%rd56, %rd1, %rd55;
	ld.global.f32 	%f90, [%rd56];
	fma.rn.f32 	%f91, %f89, %f90, %f86;
	fma.rn.f32 	%f92, %f89, %f89, %f87;
	fma.rn.f32 	%f93, %f90, %f90, %f88;
	add.s64 	%rd57, %rd97, 3;
	and.b64  	%rd58, %rd57, 4294967295;
	add.s64 	%rd59, %rd58, %rd5;
	shl.b64 	%rd60, %rd59, 2;
	add.s64 	%rd61, %rd2, %rd60;
	ld.global.f32 	%f94, [%rd61];
	add.s64 	%rd62, %rd58, %rd6;
	shl.b64 	%rd63, %rd62, 2;
	add.s64 	%rd64, %rd1, %rd63;
	ld.global.f32 	%f95, [%rd64];
	fma.rn.f32 	%f131, %f94, %f95, %f91;
	fma.rn.f32 	%f132, %f94, %f94, %f92;
	fma.rn.f32 	%f133, %f95, %f95, %f93;
	add.s64 	%rd65, %rd97, 4;
	and.b64  	%rd97, %rd65, 4294967295;
$L__BB1_8:
	setp.eq.s64 	%p9, %rd18, 0;
	@%p9 bra 	$L__BB1_13;
	setp.eq.s64 	%p10, %rd18, 1;
	@%p10 bra 	$L__BB1_11;
	add.s64 	%rd66, %rd97, %rd5;
	shl.b64 	%rd67, %rd66, 2;
	add.s64 	%rd68, %rd2, %rd67;
	ld.global.f32 	%f97, [%rd68];
	add.s64 	%rd69, %rd97, %rd6;
	shl.b64 	%rd70, %rd69, 2;
	add.s64 	%rd71, %rd1, %rd70;
	ld.global.f32 	%f98, [%rd71];
	fma.rn.f32 	%f99, %f97, %f98, %f131;
	fma.rn.f32 	%f100, %f97, %f97, %f132;
	fma.rn.f32 	%f101, %f98, %f98, %f133;
	add.s64 	%rd72, %rd97, 1;
	and.b64  	%rd73, %rd72, 4294967295;
	add.s64 	%rd74, %rd73, %rd5;
	shl.b64 	%rd75, %rd74, 2;
	add.s64 	%rd76, %rd2, %rd75;
	ld.global.f32 	%f102, [%rd76];
	add.s64 	%rd77, %rd73, %rd6;
	shl.b64 	%rd78, %rd77, 2;
	add.s64 	%rd79, %rd1, %rd78;
	ld.global.f32 	%f103, [%rd79];
	fma.rn.f32 	%f131, %f102, %f103, %f99;
	fma.rn.f32 	%f132, %f102, %f102, %f100;
	fma.rn.f32 	%f133, %f103, %f103, %f101;
	add.s64 	%rd80, %rd97, 2;
	and.b64  	%rd97, %rd80, 4294967295;
$L__BB1_11:
	and.b64  	%rd81, %rd24, 1;
	setp.eq.b64 	%p11, %rd81, 1;
	not.pred 	%p12, %p11;
	@%p12 bra 	$L__BB1_13;
	add.s64 	%rd82, %rd97, %rd5;
	shl.b64 	%rd83, %rd82, 2;
	add.s64 	%rd84, %rd2, %rd83;
	ld.global.f32 	%f104, [%rd84];
	add.s64 	%rd85, %rd97, %rd6;
	shl.b64 	%rd86, %rd85, 2;
	add.s64 	%rd87, %rd1, %rd86;
	ld.global.f32 	%f105, [%rd87];
	fma.rn.f32 	%f131, %f104, %f105, %f131;
	fma.rn.f32 	%f132, %f104, %f104, %f132;
	fma.rn.f32 	%f133, %f105, %f105, %f133;
$L__BB1_13:
	ld.param.u64 	%rd92, [_Z13matchHistCudaPfS_mmmS__param_5];
	sqrt.rn.f32 	%f106, %f132;
	sqrt.rn.f32 	%f107, %f133;
	div.rn.f32 	%f108, %f106, %f107;
	div.rn.f32 	%f109, %f131, %f108;
	mad.lo.s64 	%rd88, %rd23, %rd4, %rd3;
	cvta.to.global.u64 	%rd89, %rd92;
	shl.b64 	%rd90, %rd88, 2;
	add.s64 	%rd91, %rd89, %rd90;
	st.global.f32 	[%rd91], %f109;
$L__BB1_14:
	ret;

}
	// .globl	_Z6rowMinPfPimm
.visible .entry _Z6rowMinPfPimm(
	.param .u64 .ptr .align 1 _Z6rowMinPfPimm_param_0,
	.param .u64 .ptr .align 1 _Z6rowMinPfPimm_param_1,
	.param .u64 _Z6rowMinPfPimm_param_2,
	.param .u64 _Z6rowMinPfPimm_param_3
)
{
	.local .align 16 .b8 	__local_depot2[80000];
	.reg .b64 	%SP;
	.reg .b64 	%SPL;
	.reg .pred 	%p<61>;
	.reg .b16 	%rs<13>;
	.reg .b32 	%r<145>;
	.reg .b32 	%f<175>;
	.reg .b64 	%rd<259>;

	mov.u64 	%SPL, __local_depot2;
	ld.param.u64 	%rd59, [_Z6rowMinPfPimm_param_0];
	ld.param.u64 	%rd60, [_Z6rowMinPfPimm_param_1];
	ld.param.u64 	%rd58, [_Z6rowMinPfPimm_param_2];
	ld.param.u64 	%rd61, [_Z6rowMinPfPimm_param_3];
	cvta.to.global.u64 	%rd1, %rd59;
	cvta.to.global.u64 	%rd2, %rd60;
	add.u64 	%rd3, %SPL, 0;
	mov.u32 	%r17, %ctaid.x;
	mov.u32 	%r18, %ntid.x;
	mov.u32 	%r19, %tid.x;
	mad.lo.s32 	%r20, %r17, %r18, %r19;
	cvt.u64.u32 	%rd4, %r20;
	setp.le.u64 	%p1, %rd61, %rd4;
	@%p1 bra 	$L__BB2_41;
	mul.lo.s64 	%rd5, %rd58, %rd4;
	setp.eq.s64 	%p2, %rd58, 0;
	@%p2 bra 	$L__BB2_41;
	and.b64  	%rd6, %rd58, 15;
	setp.lt.u64 	%p3, %rd58, 16;
	mov.b64 	%rd239, 0;
	@%p3 bra 	$L__BB2_5;
	and.b64  	%rd239, %rd58, -16;
	mov.b64 	%rd244, 0;
$L__BB2_4:
	.pragma "nounroll";
	cvt.u32.u64 	%r21, %rd244;
	add.s64 	%rd65, %rd244, %rd5;
	shl.b64 	%rd66, %rd65, 2;
	add.s64 	%rd67, %rd1, %rd66;
	ld.global.f32 	%f11, [%rd67];
	shl.b64 	%rd68, %rd244, 3;
	add.s64 	%rd69, %rd3, %rd68;
	cvt.rn.f32.u32 	%f12, %r21;
	st.local.v2.f32 	[%rd69], {%f11, %f12};
	add.s32 	%r22, %r21, 1;
	and.b64  	%rd70, %rd244, 4294967280;
	add.s64 	%rd71, %rd5, %rd70;
	shl.b64 	%rd72, %rd71, 2;
	add.s64 	%rd73, %rd1, %rd72;
	ld.global.f32 	%f13, [%rd73+4];
	and.b64  	%rd74, %rd68, 34359738240;
	add.s64 	%rd75, %rd3, %rd74;
	cvt.rn.f32.u32 	%f14, %r22;
	st.local.v2.f32 	[%rd75+8], {%f13, %f14};
	add.s32 	%r23, %r21, 2;
	ld.global.f32 	%f15, [%rd73+8];
	cvt.rn.f32.u32 	%f16, %r23;
	add.s32 	%r24, %r21, 3;
	ld.global.f32 	%f17, [%rd73+12];
	cvt.rn.f32.u32 	%f18, %r24;
	st.local.v4.f32 	[%rd75+16], {%f15, %f16, %f17, %f18};
	add.s32 	%r25, %r21, 4;
	ld.global.f32 	%f19, [%rd73+16];
	cvt.rn.f32.u32 	%f20, %r25;
	add.s32 	%r26, %r21, 5;
	ld.global.f32 	%f21, [%rd73+20];
	cvt.rn.f32.u32 	%f22, %r26;
	st.local.v4.f32 	[%rd75+32], {%f19, %f20, %f21, %f22};
	add.s32 	%r27, %r21, 6;
	ld.global.f32 	%f23, [%rd73+24];
	cvt.rn.f32.u32 	%f24, %r27;
	add.s32 	%r28, %r21, 7;
	ld.global.f32 	%f25, [%rd73+28];
	cvt.rn.f32.u32 	%f26, %r28;
	st.local.v4.f32 	[%rd75+48], {%f23, %f24, %f25, %f26};
	add.s32 	%r29, %r21, 8;
	ld.global.f32 	%f27, [%rd73+32];
	cvt.rn.f32.u32 	%f28, %r29;
	add.s32 	%r30, %r21, 9;
	ld.global.f32 	%f29, [%rd73+36];
	cvt.rn.f32.u32 	%f30, %r30;
	st.local.v4.f32 	[%rd75+64], {%f27, %f28, %f29, %f30};
	add.s32 	%r31, %r21, 10;
	ld.global.f32 	%f31, [%rd73+40];
	cvt.rn.f32.u32 	%f32, %r31;
	add.s32 	%r32, %r21, 11;
	ld.global.f32 	%f33, [%rd73+44];
	cvt.rn.f32.u32 	%f34, %r32;
	st.local.v4.f32 	[%rd75+80], {%f31, %f32, %f33, %f34};
	add.s32 	%r33, %r21, 12;
	ld.global.f32 	%f35, [%rd73+48];
	cvt.rn.f32.u32 	%f36, %r33;
	add.s32 	%r34, %r21, 13;
	ld.global.f32 	%f37, [%rd73+52];
	cvt.rn.f32.u32 	%f38, %r34;
	st.local.v4.f32 	[%rd75+96], {%f35, %f36, %f37, %f38};
	add.s32 	%r35, %r21, 14;
	ld.global.f32 	%f39, [%rd73+56];
	cvt.rn.f32.u32 	%f40, %r35;
	add.s32 	%r36, %r21, 15;
	ld.global.f32 	%f41, [%rd73+60];
	cvt.rn.f32.u32 	%f42, %r36;
	st.local.v4.f32 	[%rd75+112], {%f39, %f40, %f41, %f42};
	add.s64 	%rd244, %rd244, 16;
	setp.eq.s64 	%p4, %rd244, %rd239;
	@%p4 bra 	$L__BB2_5;
	bra.uni 	$L__BB2_4;
$L__BB2_5:
	setp.eq.s64 	%p5, %rd6, 0;
	@%p5 bra 	$L__BB2_14;
	and.b64  	%rd9, %rd58, 7;
	setp.lt.u64 	%p6, %rd6, 8;
	@%p6 bra 	$L__BB2_8;
	cvt.u32.u64 	%r37, %rd239;
	add.s64 	%rd76, %rd239, %rd5;
	shl.b64 	%rd77, %rd76, 2;
	add.s64 	%rd78, %rd1, %rd77;
	ld.global.f32 	%f43, [%rd78];
	shl.b64 	%rd79, %rd239, 3;
	add.s64 	%rd80, %rd3, %rd79;
	cvt.rn.f32.u32 	%f44, %r37;
	st.local.v2.f32 	[%rd80], {%f43, %f44};
	add.s32 	%r38, %r37, 1;
	and.b64  	%rd81, %rd239, 4294967295;
	add.s64 	%rd82, %rd5, %rd81;
	shl.b64 	%rd83, %rd82, 2;
	add.s64 	%rd84, %rd1, %rd83;
	ld.global.f32 	%f45, [%rd84+4];
	and.b64  	%rd85, %rd79, 34359738360;
	add.s64 	%rd86, %rd3, %rd85;
	cvt.rn.f32.u32 	%f46, %r38;
	st.local.v2.f32 	[%rd86+8], {%f45, %f46};
	add.s32 	%r39, %r37, 2;
	ld.global.f32 	%f47, [%rd84+8];
	st.local.f32 	[%rd86+16], %f47;
	cvt.rn.f32.u32 	%f48, %r39;
	st.local.f32 	[%rd86+20], %f48;
	add.s32 	%r40, %r37, 3;
	ld.global.f32 	%f49, [%rd84+12];
	st.local.f32 	[%rd86+24], %f49;
	cvt.rn.f32.u32 	%f50, %r40;
	st.local.f32 	[%rd86+28], %f50;
	add.s32 	%r41, %r37, 4;
	ld.global.f32 	%f51, [%rd84+16];
	st.local.f32 	[%rd86+32], %f51;
	cvt.rn.f32.u32 	%f52, %r41;
	st.local.f32 	[%rd86+36], %f52;
	add.s32 	%r42, %r37, 5;
	ld.global.f32 	%f53, [%rd84+20];
	st.local.f32 	[%rd86+40], %f53;
	cvt.rn.f32.u32 	%f54, %r42;
	st.local.f32 	[%rd86+44], %f54;
	add.s32 	%r43, %r37, 6;
	ld.global.f32 	%f55, [%rd84+24];
	st.local.f32 	[%rd86+48], %f55;
	cvt.rn.f32.u32 	%f56, %r43;
	st.local.f32 	[%rd86+52], %f56;
	add.s32 	%r44, %r37, 7;
	ld.global.f32 	%f57, [%rd84+28];
	st.local.f32 	[%rd86+56], %f57;
	cvt.rn.f32.u32 	%f58, %r44;
	st.local.f32 	[%rd86+60], %f58;
	add.s64 	%rd87, %rd239, 8;
	and.b64  	%rd239, %rd87, 4294967295;
$L__BB2_8:
	setp.eq.s64 	%p7, %rd9, 0;
	@%p7 bra 	$L__BB2_14;
	and.b64  	%rd12, %rd58, 3;
	setp.lt.u64 	%p8, %rd9, 4;
	@%p8 bra 	$L__BB2_11;
	cvt.u32.u64 	%r45, %rd239;
	add.s64 	%rd88, %rd239, %rd5;
	shl.b64 	%rd89, %rd88, 2;
	add.s64 	%rd90, %rd1, %rd89;
	ld.global.f32 	%f59, [%rd90];
	shl.b64 	%rd91, %rd239, 3;
	add.s64 	%rd92, %rd3, %rd91;
	cvt.rn.f32.u32 	%f60, %r45;
	st.local.v2.f32 	[%rd92], {%f59, %f60};
	add.s32 	%r46, %r45, 1;
	and.b64  	%rd93, %rd239, 4294967295;
	add.s64 	%rd94, %rd5, %rd93;
	shl.b64 	%rd95, %rd94, 2;
	add.s64 	%rd96, %rd1, %rd95;
	ld.global.f32 	%f61, [%rd96+4];
	and.b64  	%rd97, %rd91, 34359738360;
	add.s64 	%rd98, %rd3, %rd97;
	cvt.rn.f32.u32 	%f62, %r46;
	st.local.v2.f32 	[%rd98+8], {%f61, %f62};
	add.s32 	%r47, %r45, 2;
	ld.global.f32 	%f63, [%rd96+8];
	st.local.f32 	[%rd98+16], %f63;
	cvt.rn.f32.u32 	%f64, %r47;
	st.local.f32 	[%rd98+20], %f64;
	add.s32 	%r48, %r45, 3;
	ld.global.f32 	%f65, [%rd96+12];
	st.local.f32 	[%rd98+24], %f65;
	cvt.rn.f32.u32 	%f66, %r48;
	st.local.f32 	[%rd98+28], %f66;
	add.s64 	%rd99, %rd239, 4;
	and.b64  	%rd239, %rd99, 4294967295;
$L__BB2_11:
	setp.eq.s64 	%p9, %rd12, 0;
	@%p9 bra 	$L__BB2_14;
	mov.b64 	%rd243, 0;
$L__BB2_13:
	.pragma "nounroll";
	cvt.u32.u64 	%r49, %rd239;
	add.s64 	%rd101, %rd239, %rd5;
	shl.b64 	%rd102, %rd101, 2;
	add.s64 	%rd103, %rd1, %rd102;
	ld.global.f32 	%f67, [%rd103];
	shl.b64 	%rd104, %rd239, 3;
	add.s64 	%rd105, %rd3, %rd104;
	cvt.rn.f32.u32 	%f68, %r49;
	st.local.v2.f32 	[%rd105], {%f67, %f68};
	add.s64 	%rd106, %rd239, 1;
	and.b64  	%rd239, %rd106, 4294967295;
	add.s64 	%rd243, %rd243, 1;
	setp.ne.s64 	%p10, %rd243, %rd12;
	@%p10 bra 	$L__BB2_13;
$L__BB2_14:
	mov.b64 	%rd245, 0;
	mov.b16 	%rs11, 0;
	cvt.u16.u64 	%rs7, %rd58;
	mov.u16 	%rs12, %rs11;
$L__BB2_15:
	sub.s64 	%rd25, %rd58, %rd245;
	cvt.u32.u64 	%r144, %rd245;
	shl.b64 	%rd108, %rd245, 3;
	add.s64 	%rd26, %rd3, %rd108;
	setp.le.u64 	%p11, %rd58, %rd245;
	ld.local.f32 	%f1, [%rd26];
	@%p11 bra 	$L__BB2_29;
	sub.s64 	%rd109, %rd245, %rd58;
	setp.gt.u64 	%p12, %rd109, -16;
	mov.u64 	%rd248, %rd245;
	mov.f32 	%f172, %f1;
	@%p12 bra 	$L__BB2_19;
	and.b64  	%rd246, %rd25, -16;
	mov.u64 	%rd248, %rd245;
	mov.f32 	%f172, %f1;
$L__BB2_18:
	.pragma "nounroll";
	cvt.u32.u64 	%r51, %rd248;
	shl.b64 	%rd110, %rd248, 3;
	add.s64 	%rd111, %rd3, %rd110;
	ld.local.f32 	%f69, [%rd111];
	setp.gt.f32 	%p13, %f69, %f172;
	selp.f32 	%f70, %f69, %f172, %p13;
	selp.b32 	%r52, %r51, %r144, %p13;
	add.s32 	%r53, %r51, 1;
	and.b64  	%rd112, %rd110, 34359738360;
	add.s64 	%rd113, %rd3, %rd112;
	ld.local.f32 	%f71, [%rd113+8];
	setp.gt.f32 	%p14, %f71, %f70;
	selp.f32 	%f72, %f71, %f70, %p14;
	selp.b32 	%r54, %r53, %r52, %p14;
	add.s32 	%r55, %r51, 2;
	ld.local.f32 	%f73, [%rd113+16];
	setp.gt.f32 	%p15, %f73, %f72;
	selp.f32 	%f74, %f73, %f72, %p15;
	selp.b32 	%r56, %r55, %r54, %p15;
	add.s32 	%r57, %r51, 3;
	ld.local.f32 	%f75, [%rd113+24];
	setp.gt.f32 	%p16, %f75, %f74;
	selp.f32 	%f76, %f75, %f74, %p16;
	selp.b32 	%r58, %r57, %r56, %p16;
	add.s32 	%r59, %r51, 4;
	ld.local.f32 	%f77, [%rd113+32];
	setp.gt.f32 	%p17, %f77, %f76;
	selp.f32 	%f78, %f77, %f76, %p17;
	selp.b32 	%r60, %r59, %r58, %p17;
	add.s32 	%r61, %r51, 5;
	ld.local.f32 	%f79, [%rd113+40];
	setp.gt.f32 	%p18, %f79, %f78;
	selp.f32 	%f80, %f79, %f78, %p18;
	selp.b32 	%r62, %r61, %r60, %p18;
	add.s32 	%r63, %r51, 6;
	ld.local.f32 	%f81, [%rd113+48];
	setp.gt.f32 	%p19, %f81, %f80;
	selp.f32 	%f82, %f81, %f80, %p19;
	selp.b32 	%r64, %r63, %r62, %p19;
	add.s32 	%r65, %r51, 7;
	ld.local.f32 	%f83, [%rd113+56];
	setp.gt.f32 	%p20, %f83, %f82;
	selp.f32 	%f84, %f83, %f82, %p20;
	selp.b32 	%r66, %r65, %r64, %p20;
	add.s32 	%r67, %r51, 8;
	ld.local.f32 	%f85, [%rd113+64];
	setp.gt.f32 	%p21, %f85, %f84;
	selp.f32 	%f86, %f85, %f84, %p21;
	selp.b32 	%r68, %r67, %r66, %p21;
	add.s32 	%r69, %r51, 9;
	ld.local.f32 	%f87, [%rd113+72];
	setp.gt.f32 	%p22, %f87, %f86;
	selp.f32 	%f88, %f87, %f86, %p22;
	selp.b32 	%r70, %r69, %r68, %p22;
	add.s32 	%r71, %r51, 10;
	ld.local.f32 	%f89, [%rd113+80];
	setp.gt.f32 	%p23, %f89, %f88;
	selp.f32 	%f90, %f89, %f88, %p23;
	selp.b32 	%r72, %r71, %r70, %p23;
	add.s32 	%r73, %r51, 11;
	ld.local.f32 	%f91, [%rd113+88];
	setp.gt.f32 	%p24, %f91, %f90;
	selp.f32 	%f92, %f91, %f90, %p24;
	selp.b32 	%r74, %r73, %r72, %p24;
	add.s32 	%r75, %r51, 12;
	ld.local.f32 	%f93, [%rd113+96];
	setp.gt.f32 	%p25, %f93, %f92;
	selp.f32 	%f94, %f93, %f92, %p25;
	selp.b32 	%r76, %r75, %r74, %p25;
	add.s32 	%r77, %r51, 13;
	ld.local.f32 	%f95, [%rd113+104];
	setp.gt.f32 	%p26, %f95, %f94;
	selp.f32 	%f96, %f95, %f94, %p26;
	selp.b32 	%r78, %r77, %r76, %p26;
	add.s32 	%r79, %r51, 14;
	ld.local.f32 	%f97, [%rd113+112];
	setp.gt.f32 	%p27, %f97, %f96;
	selp.f32 	%f98, %f97, %f96, %p27;
	selp.b32 	%r80, %r79, %r78, %p27;
	add.s32 	%r81, %r51, 15;
	ld.local.f32 	%f99, [%rd113+120];
	setp.gt.f32 	%p28, %f99, %f98;
	selp.f32 	%f172, %f99, %f98, %p28;
	selp.b32 	%r144, %r81, %r80, %p28;
	add.s64 	%rd114, %rd248, 16;
	and.b64  	%rd248, %rd114, 4294967295;
	add.s64 	%rd246, %rd246, -16;
	setp.ne.s64 	%p29, %rd246, 0;
	@%p29 bra 	$L__BB2_18;
$L__BB2_19:
	and.b64  	%rd115, %rd25, 15;
	setp.eq.s64 	%p30, %rd115, 0;
	@%p30 bra 	$L__BB2_29;
	sub.s16 	%rs8, %rs7, %rs12;
	cvt.u64.u16 	%rd116, %rs8;
	and.b64  	%rd33, %rd116, 15;
	add.s64 	%rd117, %rd33, -1;
	setp.lt.u64 	%p31, %rd117, 7;
	@%p31 bra 	$L__BB2_22;
	cvt.u32.u64 	%r83, %rd248;
	shl.b64 	%rd118, %rd248, 3;
	add.s64 	%rd119, %rd3, %rd118;
	ld.local.f32 	%f100, [%rd119];
	setp.gt.f32 	%p32, %f100, %f172;
	selp.f32 	%f101, %f100, %f172, %p32;
	selp.b32 	%r84, %r83, %r144, %p32;
	add.s32 	%r85, %r83, 1;
	and.b64  	%rd120, %rd118, 34359738360;
	add.s64 	%rd121, %rd3, %rd120;
	ld.local.f32 	%f102, [%rd121+8];
	setp.gt.f32 	%p33, %f102, %f101;
	selp.f32 	%f103, %f102, %f101, %p33;
	selp.b32 	%r86, %r85, %r84, %p33;
	add.s32 	%r87, %r83, 2;
	ld.local.f32 	%f104, [%rd121+16];
	setp.gt.f32 	%p34, %f104, %f103;
	selp.f32 	%f105, %f104, %f103, %p34;
	selp.b32 	%r88, %r87, %r86, %p34;
	add.s32 	%r89, %r83, 3;
	ld.local.f32 	%f106, [%rd121+24];
	setp.gt.f32 	%p35, %f106, %f105;
	selp.f32 	%f107, %f106, %f105, %p35;
	selp.b32 	%r90, %r89, %r88, %p35;
	add.s32 	%r91, %r83, 4;
	ld.local.f32 	%f108, [%rd121+32];
	setp.gt.f32 	%p36, %f108, %f107;
	selp.f32 	%f109, %f108, %f107, %p36;
	selp.b32 	%r92, %r91, %r90, %p36;
	add.s32 	%r93, %r83, 5;
	ld.local.f32 	%f110, [%rd121+40];
	setp.gt.f32 	%p37, %f110, %f109;
	selp.f32 	%f111, %f110, %f109, %p37;
	selp.b32 	%r94, %r93, %r92, %p37;
	add.s32 	%r95, %r83, 6;
	ld.local.f32 	%f112, [%rd121+48];
	setp.gt.f32 	%p38, %f112, %f111;
	selp.f32 	%f113, %f112, %f111, %p38;
	selp.b32 	%r96, %r95, %r94, %p38;
	add.s32 	%r97, %r83, 7;
	ld.local.f32 	%f114, [%rd121+56];
	setp.gt.f32 	%p39, %f114, %f113;
	selp.f32 	%f172, %f114, %f113, %p39;
	selp.b32 	%r144, %r97, %r96, %p39;
	add.s64 	%rd122, %rd248, 8;
	and.b64  	%rd248, %rd122, 4294967295;
$L__BB2_22:
	and.b64  	%rd123, %rd33, 7;
	setp.eq.s64 	%p40, %rd123, 0;
	@%p40 bra 	$L__BB2_29;
	sub.s16 	%rs10, %rs7, %rs11;
	cvt.u64.u16 	%rd124, %rs10;
	and.b64  	%rd125, %rd124, 7;
	and.b64  	%rd36, %rd124, 3;
	add.s64 	%rd126, %rd125, -1;
	setp.lt.u64 	%p41, %rd126, 3;
	@%p41 bra 	$L__BB2_25;
	cvt.u32.u64 	%r99, %rd248;
	shl.b64 	%rd127, %rd248, 3;
	add.s64 	%rd128, %rd3, %rd127;
	ld.local.f32 	%f115, [%rd128];
	setp.gt.f32 	%p42, %f115, %f172;
	selp.f32 	%f116, %f115, %f172, %p42;
	selp.b32 	%r100, %r99, %r144, %p42;
	add.s32 	%r101, %r99, 1;
	and.b64  	%rd129, %rd127, 34359738360;
	add.s64 	%rd130, %rd3, %rd129;
	ld.local.f32 	%f117, [%rd130+8];
	setp.gt.f32 	%p43, %f117, %f116;
	selp.f32 	%f118, %f117, %f116, %p43;
	selp.b32 	%r102, %r101, %r100, %p43;
	add.s32 	%r103, %r99, 2;
	ld.local.f32 	%f119, [%rd130+16];
	setp.gt.f32 	%p44, %f119, %f118;
	selp.f32 	%f120, %f119, %f118, %p44;
	selp.b32 	%r104, %r103, %r102, %p44;
	add.s32 	%r105, %r99, 3;
	ld.local.f32 	%f121, [%rd130+24];
	setp.gt.f32 	%p45, %f121, %f120;
	selp.f32 	%f172, %f121, %f120, %p45;
	selp.b32 	%r144, %r105, %r104, %p45;
	add.s64 	%rd131, %rd248, 4;
	and.b64  	%rd248, %rd131, 4294967295;
$L__BB2_25:
	setp.eq.s64 	%p46, %rd36, 0;
	@%p46 bra 	$L__BB2_29;
	cvt.u32.u64 	%r12, %rd248;
	shl.b64 	%rd132, %rd248, 3;
	add.s64 	%rd133, %rd3, %rd132;
	ld.local.f32 	%f122, [%rd133];
	setp.gt.f32 	%p47, %f122, %f172;
	selp.f32 	%f9, %f122, %f172, %p47;
	selp.b32 	%r144, %r12, %r144, %p47;
	setp.eq.s64 	%p48, %rd36, 1;
	@%p48 bra 	$L__BB2_29;
	add.s32 	%r106, %r12, 1;
	and.b64  	%rd135, %rd132, 34359738360;
	add.s64 	%rd39, %rd3, %rd135;
	ld.local.f32 	%f123, [%rd39+8];
	setp.gt.f32 	%p49, %f123, %f9;
	selp.f32 	%f10, %f123, %f9, %p49;
	selp.b32 	%r144, %r106, %r144, %p49;
	setp.eq.s64 	%p50, %rd36, 2;
	@%p50 bra 	$L__BB2_29;
	add.s32 	%r107, %r12, 2;
	ld.local.f32 	%f124, [%rd39+16];
	setp.gt.f32 	%p51, %f124, %f10;
	selp.b32 	%r144, %r107, %r144, %p51;
$L__BB2_29:
	ld.local.f32 	%f125, [%rd26+4];
	mul.wide.s32 	%rd136, %r144, 8;
	add.s64 	%rd137, %rd3, %rd136;
	ld.local.v2.f32 	{%f126, %f127}, [%rd137];
	st.local.v2.f32 	[%rd26], {%f126, %f127};
	st.local.v2.f32 	[%rd137], {%f1, %f125};
	add.s64 	%rd245, %rd245, 1;
	setp.gt.u64 	%p52, %rd58, %rd245;
	add.s16 	%rs12, %rs12, 1;
	add.s16 	%rs11, %rs11, 1;
	@%p52 bra 	$L__BB2_15;
	setp.lt.u64 	%p53, %rd58, 16;
	mov.b64 	%rd254, 0;
	@%p53 bra 	$L__BB2_33;
	and.b64  	%rd254, %rd58, -16;
	shl.b64 	%rd139, %rd5, 2;
	add.s64 	%rd140, %rd139, %rd2;
	add.s64 	%rd253, %rd140, 32;
	add.s64 	%rd251, %rd3, 64;
	mov.u64 	%rd252, %rd254;
$L__BB2_32:
	.pragma "nounroll";
	ld.local.f32 	%f128, [%rd251+-60];
	cvt.rzi.s32.f32 	%r108, %f128;
	st.global.u32 	[%rd253+-32], %r108;
	ld.local.f32 	%f129, [%rd251+-52];
	.pragma "used_bytes_mask 61680";
	ld.local.v4.f32 	{%f130, %f131, %f132, %f133}, [%rd251+-48];
	cvt.rzi.s32.f32 	%r109, %f129;
	st.global.u32 	[%rd253+-28], %r109;
	cvt.rzi.s32.f32 	%r110, %f131;
	st.global.u32 	[%rd253+-24], %r110;
	.pragma "used_bytes_mask 61680";
	ld.local.v4.f32 	{%f134, %f135, %f136, %f137}, [%rd251+-32];
	cvt.rzi.s32.f32 	%r111, %f133;
	st.global.u32 	[%rd253+-20], %r111;
	cvt.rzi.s32.f32 	%r112, %f135;
	st.global.u32 	[%rd253+-16], %r112;
	.pragma "used_bytes_mask 61680";
	ld.local.v4.f32 	{%f138, %f139, %f140, %f141}, [%rd251+-16];
	cvt.rzi.s32.f32 	%r113, %f137;
	st.global.u32 	[%rd253+-12], %r113;
	cvt.rzi.s32.f32 	%r114, %f139;
	st.global.u32 	[%rd253+-8], %r114;
	.pragma "used_bytes_mask 61680";
	ld.local.v4.f32 	{%f142, %f143, %f144, %f145}, [%rd251];
	cvt.rzi.s32.f32 	%r115, %f141;
	st.global.u32 	[%rd253+-4], %r115;
	cvt.rzi.s32.f32 	%r116, %f143;
	st.global.u32 	[%rd253], %r116;
	.pragma "used_bytes_mask 61680";
	ld.local.v4.f32 	{%f146, %f147, %f148, %f149}, [%rd251+16];
	cvt.rzi.s32.f32 	%r117, %f145;
	st.global.u32 	[%rd253+4], %r117;
	cvt.rzi.s32.f32 	%r118, %f147;
	st.global.u32 	[%rd253+8], %r118;
	.pragma "used_bytes_mask 61680";
	ld.local.v4.f32 	{%f150, %f151, %f152, %f153}, [%rd251+32];
	cvt.rzi.s32.f32 	%r119, %f149;
	st.global.u32 	[%rd253+12], %r119;
	cvt.rzi.s32.f32 	%r120, %f151;
	st.global.u32 	[%rd253+16], %r120;
	.pragma "used_bytes_mask 61680";
	ld.local.v4.f32 	{%f154, %f155, %f156, %f157}, [%rd251+48];
	cvt.rzi.s32.f32 	%r121, %f153;
	st.global.u32 	[%rd253+20], %r121;
	cvt.rzi.s32.f32 	%r122, %f155;
	st.global.u32 	[%rd253+24], %r122;
	cvt.rzi.s32.f32 	%r123, %f157;
	st.global.u32 	[%rd253+28], %r123;
	add.s64 	%rd253, %rd253, 64;
	add.s64 	%rd252, %rd252, -16;
	add.s64 	%rd251, %rd251, 128;
	setp.ne.s64 	%p54, %rd252, 0;
	@%p54 bra 	$L__BB2_32;
$L__BB2_33:
	setp.eq.s64 	%p55, %rd6, 0;
	@%p55 bra 	$L__BB2_41;
	and.b64  	%rd48, %rd58, 7;
	setp.lt.u64 	%p56, %rd6, 8;
	@%p56 bra 	$L__BB2_36;
	shl.b64 	%rd141, %rd254, 3;
	add.s64 	%rd142, %rd3, %rd141;
	ld.local.f32 	%f158, [%rd142+4];
	cvt.rzi.s32.f32 	%r124, %f158;
	add.s64 	%rd143, %rd254, %rd5;
	shl.b64 	%rd144, %rd143, 2;
	add.s64 	%rd145, %rd2, %rd144;
	st.global.u32 	[%rd145], %r124;
	add.s64 	%rd146, %rd254, 1;
	and.b64  	%rd147, %rd146, 4294967295;
	shl.b64 	%rd148, %rd146, 3;
	and.b64  	%rd149, %rd148, 34359738360;
	add.s64 	%rd150, %rd3, %rd149;
	ld.local.f32 	%f159, [%rd150+4];
	cvt.rzi.s32.f32 	%r125, %f159;
	add.s64 	%rd151, %rd147, %rd5;
	shl.b64 	%rd152, %rd151, 2;
	add.s64 	%rd153, %rd2, %rd152;
	st.global.u32 	[%rd153], %r125;
	add.s64 	%rd154, %rd254, 2;
	and.b64  	%rd155, %rd154, 4294967295;
	shl.b64 	%rd156, %rd154, 3;
	and.b64  	%rd157, %rd156, 34359738360;
	add.s64 	%rd158, %rd3, %rd157;
	ld.local.f32 	%f160, [%rd158+4];
	cvt.rzi.s32.f32 	%r126, %f160;
	add.s64 	%rd159, %rd155, %rd5;
	shl.b64 	%rd160, %rd159, 2;
	add.s64 	%rd161, %rd2, %rd160;
	st.global.u32 	[%rd161], %r126;
	add.s64 	%rd162, %rd254, 3;
	and.b64  	%rd163, %rd162, 4294967295;
	shl.b64 	%rd164, %rd162, 3;
	and.b64  	%rd165, %rd164, 34359738360;
	add.s64 	%rd166, %rd3, %rd165;
	ld.local.f32 	%f161, [%rd166+4];
	cvt.rzi.s32.f32 	%r127, %f161;
	add.s64 	%rd167, %rd163, %rd5;
	shl.b64 	%rd168, %rd167, 2;
	add.s64 	%rd169, %rd2, %rd168;
	st.global.u32 	[%rd169], %r127;
	add.s64 	%rd170, %rd254, 4;
	and.b64  	%rd171, %rd170, 4294967295;
	shl.b64 	%rd172, %rd170, 3;
	and.b64  	%rd173, %rd172, 34359738360;
	add.s64 	%rd174, %rd3, %rd173;
	ld.local.f32 	%f162, [%rd174+4];
	cvt.rzi.s32.f32 	%r128, %f162;
	add.s64 	%rd175, %rd171, %rd5;
	shl.b64 	%rd176, %rd175, 2;
	add.s64 	%rd177, %rd2, %rd176;
	st.global.u32 	[%rd177], %r128;
	add.s64 	%rd178, %rd254, 5;
	and.b64  	%rd179, %rd178, 4294967295;
	shl.b64 	%rd180, %rd178, 3;
	and.b64  	%rd181, %rd180, 34359738360;
	add.s64 	%rd182, %rd3, %rd181;
	ld.local.f32 	%f163, [%rd182+4];
	cvt.rzi.s32.f32 	%r129, %f163;
	add.s64 	%rd183, %rd179, %rd5;
	shl.b64 	%rd184, %rd183, 2;
	add.s64 	%rd185, %rd2, %rd184;
	st.global.u32 	[%rd185], %r129;
	add.s64 	%rd186, %rd254, 6;
	and.b64  	%rd187, %rd186, 4294967295;
	shl.b64 	%rd188, %rd186, 3;
	and.b64  	%rd189, %rd188, 34359738360;
	add.s64 	%rd190, %rd3, %rd189;
	ld.local.f32 	%f164, [%rd190+4];
	cvt.rzi.s32.f32 	%r130, %f164;
	add.s64 	%rd191, %rd187, %rd5;
	shl.b64 	%rd192, %rd191, 2;
	add.s64 	%rd193, %rd2, %rd192;
	st.global.u32 	[%rd193], %r130;
	add.s64 	%rd194, %rd254, 7;
	and.b64  	%rd195, %rd194, 4294967295;
	shl.b64 	%rd196, %rd194, 3;
	and.b64  	%rd197, %rd196, 34359738360;
	add.s64 	%rd198, %rd3, %rd197;
	ld.local.f32 	%f165, [%rd198+4];
	cvt.rzi.s32.f32 	%r131, %f165;
	add.s64 	%rd199, %rd195, %rd5;
	shl.b64 	%rd200, %rd199, 2;
	add.s64 	%rd201, %rd2, %rd200;
	st.global.u32 	[%rd201], %r131;
	add.s64 	%rd202, %rd254, 8;
	and.b64  	%rd254, %rd202, 4294967295;
$L__BB2_36:
	setp.eq.s64 	%p57, %rd48, 0;
	@%p57 bra 	$L__BB2_41;
	and.b64  	%rd257, %rd58, 3;
	setp.lt.u64 	%p58, %rd48, 4;
	@%p58 bra 	$L__BB2_39;
	shl.b64 	%rd203, %rd254, 3;
	add.s64 	%rd204, %rd3, %rd203;
	ld.local.f32 	%f166, [%rd204+4];
	cvt.rzi.s32.f32 	%r132, %f166;
	add.s64 	%rd205, %rd254, %rd5;
	shl.b64 	%rd206, %rd205, 2;
	add.s64 	%rd207, %rd2, %rd206;
	st.global.u32 	[%rd207], %r132;
	add.s64 	%rd208, %rd254, 1;
	and.b64  	%rd209, %rd208, 4294967295;
	shl.b64 	%rd210, %rd208, 3;
	and.b64  	%rd211, %rd210, 34359738360;
	add.s64 	%rd212, %rd3, %rd211;
	ld.local.f32 	%f167, [%rd212+4];
	cvt.rzi.s32.f32 	%r133, %f167;
	add.s64 	%rd213, %rd209, %rd5;
	shl.b64 	%rd214, %rd213, 2;
	add.s64 	%rd215, %rd2, %rd214;
	st.global.u32 	[%rd215], %r133;
	add.s64 	%rd216, %rd254, 2;
	and.b64  	%rd217, %rd216, 4294967295;
	shl.b64 	%rd218, %rd216, 3;
	and.b64  	%rd219, %rd218, 34359738360;
	add.s64 	%rd220, %rd3, %rd219;
	ld.local.f32 	%f168, [%rd220+4];
	cvt.rzi.s32.f32 	%r134, %f168;
	add.s64 	%rd221, %rd217, %rd5;
	shl.b64 	%rd222, %rd221, 2;
	add.s64 	%rd223, %rd2, %rd222;
	st.global.u32 	[%rd223], %r134;
	add.s64 	%rd224, %rd254, 3;
	and.b64  	%rd225, %rd224, 4294967295;
	shl.b64 	%rd226, %rd224, 3;
	and.b64  	%rd227, %rd226, 34359738360;
	add.s64 	%rd228, %rd3, %rd227;
	ld.local.f32 	%f169, [%rd228+4];
	cvt.rzi.s32.f32 	%r135, %f169;
	add.s64 	%rd229, %rd225, %rd5;
	shl.b64 	%rd230, %rd229, 2;
	add.s64 	%rd231, %rd2, %rd230;
	st.global.u32 	[%rd231], %r135;
	add.s64 	%rd232, %rd254, 4;
	and.b64  	%rd254, %rd232, 4294967295;
$L__BB2_39:
	setp.eq.s64 	%p59, %rd257, 0;
	@%p59 bra 	$L__BB2_41;
$L__BB2_40:
	.pragma "nounroll";
	shl.b64 	%rd233, %rd254, 3;
	add.s64 	%rd234, %rd3, %rd233;
	ld.local.f32 	%f170, [%rd234+4];
	cvt.rzi.s32.f32 	%r136, %f170;
	add.s64 	%rd235, %rd254, %rd5;
	shl.b64 	%rd236, %rd235, 2;
	add.s64 	%rd237, %rd2, %rd236;
	st.global.u32 	[%rd237], %r136;
	add.s64 	%rd238, %rd254, 1;
	and.b64  	%rd254, %rd238, 4294967295;
	add.s64 	%rd257, %rd257, -1;
	setp.ne.s64 	%p60, %rd257, 0;
	@%p60 bra 	$L__BB2_40;
$L__BB2_41:
	ret;

}
	// .globl	_ZN3cub18CUB_300001_SM_10006detail11EmptyKernelIvEEvv
.visible .entry _ZN3cub18CUB_300001_SM_10006detail11EmptyKernelIvEEvv()
{


	ret;

}


// ===== COMPILED SASS (sm_100) =====

	.target	sm_100

	.elftype	@"ET_EXEC"


//--------------------- .note.nv.tkinfo           --------------------------
	.section	.note.nv.tkinfo,"",@"SHT_NOTE"
	.sectionflags	@"SHF_NOTE_NV_TKINFO"
	.tkinfo
        /*0018*/ 	.word	0x00000002
        /*0030*/ 	.string	""
        /*0030*/ 	.string	"ptxas"
        /*0030*/ 	.string	"Cuda compilation tools, release 13.0, V13.0.88"
        /*0030*/ 	.string	"Build cuda_13.0.r13.0/compiler.36424714_0"
        /*0030*/ 	.string	"-arch sm_100 -m 64 "



//--------------------- .note.nv.cuinfo           --------------------------
	.section	.note.nv.cuinfo,"",@"SHT_NOTE"
	.sectionflags	@"SHF_NOTE_NV_CUINFO"
        /*0018*/ 	.short	0x0002
        /*001a*/ 	.short	0x0064
        /*001c*/ 	.short	0x0082
	.zero		2


//--------------------- .nv.info                  --------------------------
	.section	.nv.info,"",@"SHT_CUDA_INFO"
	.align	4


	//----- nvinfo : EIATTR_REGCOUNT
	.align		4
        /*0000*/ 	.byte	0x04, 0x2f
        /*0002*/ 	.short	(.L_44 - .L_43)
	.align		4
.L_43:
        /*0004*/ 	.word	index@(_Z14createHistCudaPfS_iiS_)
        /*0008*/ 	.word	0x00000020


	//----- nvinfo : EIATTR_FRAME_SIZE
	.align		4
.L_44:
        /*000c*/ 	.byte	0x04, 0x11
        /*000e*/ 	.short	(.L_46 - .L_45)
	.align		4
.L_45:
        /*0010*/ 	.word	index@($__internal_3_$__cuda_sm3x_div_rn_noftz_f32_slowpath)
        /*0014*/ 	.word	0x00000000


	//----- nvinfo : EIATTR_FRAME_SIZE
	.align		4
.L_46:
        /*0018*/ 	.byte	0x04, 0x11
        /*001a*/ 	.short	(.L_48 - .L_47)
	.align		4
.L_47:
        /*001c*/ 	.word	index@($__internal_2_$__cuda_sm20_sqrt_rn_f32_slowpath)
        /*0020*/ 	.word	0x00000000


	//----- nvinfo : EIATTR_FRAME_SIZE
	.align		4
.L_48:
        /*0024*/ 	.byte	0x04, 0x11
        /*0026*/ 	.short	(.L_50 - .L_49)
	.align		4
.L_49:
        /*0028*/ 	.word	index@(_Z14createHistCudaPfS_iiS_)
        /*002c*/ 	.word	0x00000000


	//----- nvinfo : EIATTR_REGCOUNT
	.align		4
.L_50:
        /*0030*/ 	.byte	0x04, 0x2f
        /*0032*/ 	.short	(.L_52 - .L_51)
	.align		4
.L_51:
        /*0034*/ 	.word	index@(_Z13matchHistCudaPfS_mmmS_)
        /*0038*/ 	.word	0x00000020


	//----- nvinfo : EIATTR_FRAME_SIZE
	.align		4
.L_52:
        /*003c*/ 	.byte	0x04, 0x11
        /*003e*/ 	.short	(.L_54 - .L_53)
	.align		4
.L_53:
        /*0040*/ 	.word	index@($__internal_1_$__cuda_sm3x_div_rn_noftz_f32_slowpath)
        /*0044*/ 	.word	0x00000000


	//----- nvinfo : EIATTR_FRAME_SIZE
	.align		4
.L_54:
        /*0048*/ 	.byte	0x04, 0x11
        /*004a*/ 	.short	(.L_56 - .L_55)
	.align		4
.L_55:
        /*004c*/ 	.word	index@($__internal_0_$__cuda_sm20_sqrt_rn_f32_slowpath)
        /*0050*/ 	.word	0x00000000


	//----- nvinfo : EIATTR_FRAME_SIZE
	.align		4
.L_56:
        /*0054*/ 	.byte	0x04, 0x11
        /*0056*/ 	.short	(.L_58 - .L_57)
	.align		4
.L_57:
        /*0058*/ 	.word	index@(_Z13matchHistCudaPfS_mmmS_)
        /*005c*/ 	.word	0x00000000


	//----- nvinfo : EIATTR_REGCOUNT
	.align		4
.L_58:
        /*0060*/ 	.byte	0x04, 0x2f
        /*0062*/ 	.short	(.L_60 - .L_59)
	.align		4
.L_59:
        /*0064*/ 	.word	index@(_Z6rowMinPfPimm)
        /*0068*/ 	.word	0x0000002c


	//----- nvinfo : EIATTR_FRAME_SIZE
	.align		4
.L_60:
        /*006c*/ 	.byte	0x04, 0x11
        /*006e*/ 	.short	(.L_62 - .L_61)
	.align		4
.L_61:
        /*0070*/ 	.word	index@(_Z6rowMinPfPimm)
        /*0074*/ 	.word	0x00013880


	//----- nvinfo : EIATTR_REGCOUNT
	.align		4
.L_62:
        /*0078*/ 	.byte	0x04, 0x2f
        /*007a*/ 	.short	(.L_64 - .L_63)
	.align		4
.L_63:
        /*007c*/ 	.word	index@(_ZN3cub18CUB_300001_SM_10006detail11EmptyKernelIvEEvv)
        /*0080*/ 	.word	0x00000004


	//----- nvinfo : EIATTR_FRAME_SIZE
	.align		4
.L_64:
        /*0084*/ 	.byte	0x04, 0x11
        /*0086*/ 	.short	(.L_66 - .L_65)
	.align		4
.L_65:
        /*0088*/ 	.word	index@(_ZN3cub18CUB_300001_SM_10006detail11EmptyKernelIvEEvv)
        /*008c*/ 	.word	0x00000000


	//----- nvinfo : EIATTR_MIN_STACK_SIZE
	.align		4
.L_66:
        /*0090*/ 	.byte	0x04, 0x12
        /*0092*/ 	.short	(.L_68 - .L_67)
	.align		4
.L_67:
        /*0094*/ 	.word	index@(_ZN3cub18CUB_300001_SM_10006detail11EmptyKernelIvEEvv)
        /*0098*/ 	.word	0x00000000


	//----- nvinfo : EIATTR_MIN_STACK_SIZE
	.align		4
.L_68:
        /*009c*/ 	.byte	0x04, 0x12
        /*009e*/ 	.short	(.L_70 - .L_69)
	.align		4
.L_69:
        /*00a0*/ 	.word	index@(_Z6rowMinPfPimm)
        /*00a4*/ 	.word	0x00013880


	//----- nvinfo : EIATTR_MIN_STACK_SIZE
	.align		4
.L_70:
        /*00a8*/ 	.byte	0x04, 0x12
        /*00aa*/ 	.short	(.L_72 - .L_71)
	.align		4
.L_71:
        /*00ac*/ 	.word	index@(_Z13matchHistCudaPfS_mmmS_)
        /*00b0*/ 	.word	0x00000000


	//----- nvinfo : EIATTR_MIN_STACK_SIZE
	.align		4
.L_72:
        /*00b4*/ 	.byte	0x04, 0x12
        /*00b6*/ 	.short	(.L_74 - .L_73)
	.align		4
.L_73:
        /*00b8*/ 	.word	index@(_Z14createHistCudaPfS_iiS_)
        /*00bc*/ 	.word	0x00000000
.L_74:


//--------------------- .nv.compat                --------------------------
	.section	.nv.compat,"",@"SHT_CUDA_COMPAT_INFO"
	.align	4
        /*0000*/ 	.byte	0x02, 0x09, 0x00, 0x00, 0x02, 0x02, 0x01, 0x00, 0x02, 0x05, 0x05, 0x00, 0x03, 0x07, 0x01, 0x01
        /*0010*/ 	.byte	0x02, 0x03, 0x00, 0x00, 0x02, 0x06, 0x01, 0x00, 0x04, 0x0b, 0x08, 0x00, 0x01, 0x00, 0x00, 0x00
        /*0020*/ 	.byte	0x00, 0x00, 0x00, 0x00


//--------------------- .nv.info._ZN3cub18CUB_300001_SM_10006detail11EmptyKernelIvEEvv --------------------------
	.section	.nv.info._ZN3cub18CUB_300001_SM_10006detail11EmptyKernelIvEEvv,"",@"SHT_CUDA_INFO"
	.sectionflags	@""
	.align	4


	//----- nvinfo : EIATTR_CUDA_API_VERSION
	.align		4
        /*0000*/ 	.byte	0x04, 0x37
        /*0002*/ 	.short	(.L_76 - .L_75)
.L_75:
        /*0004*/ 	.word	0x00000082


	//----- nvinfo : EIATTR_SPARSE_MMA_MASK
	.align		4
.L_76:
        /*0008*/ 	.byte	0x03, 0x50
        /*000a*/ 	.short	0x0000


	//----- nvinfo : EIATTR_MAXREG_COUNT
	.align		4
        /*000c*/ 	.byte	0x03, 0x1b
        /*000e*/ 	.short	0x00ff


	//----- nvinfo : EIATTR_MERCURY_ISA_VERSION
	.align		4
        /*0010*/ 	.byte	0x03, 0x5f
        /*0012*/ 	.short	0x0101


	//----- nvinfo : EIATTR_VRC_CTA_INIT_COUNT
	.align		4
        /*0014*/ 	.byte	0x02, 0x4a
	.zero		1
	.zero		1


	//----- nvinfo : EIATTR_EXIT_INSTR_OFFSETS
	.align		4
        /*0018*/ 	.byte	0x04, 0x1c
        /*001a*/ 	.short	(.L_78 - .L_77)


	//   ....[0]....
.L_77:
        /*001c*/ 	.word	0x00000010


	//----- nvinfo : EIATTR_SW_WAR
	.align		4
.L_78:
        /*0020*/ 	.byte	0x04, 0x36
        /*0022*/ 	.short	(.L_80 - .L_79)
.L_79:
        /*0024*/ 	.word	0x00000008
.L_80:


//--------------------- .nv.info._Z6rowMinPfPimm  --------------------------
	.section	.nv.info._Z6rowMinPfPimm,"",@"SHT_CUDA_INFO"
	.sectionflags	@""
	.align	4


	//----- nvinfo : EIATTR_CUDA_API_VERSION
	.align		4
        /*0000*/ 	.byte	0x04, 0x37
        /*0002*/ 	.short	(.L_82 - .L_81)
.L_81:
        /*0004*/ 	.word	0x00000082


	//----- nvinfo : EIATTR_KPARAM_INFO
	.align		4
.L_82:
        /*0008*/ 	.byte	0x04, 0x17
        /*000a*/ 	.short	(.L_84 - .L_83)
.L_83:
        /*000c*/ 	.word	0x00000000
        /*0010*/ 	.short	0x0003
        /*0012*/ 	.short	0x0018
        /*0014*/ 	.byte	0x00, 0xf0, 0x21, 0x00


	//----- nvinfo : EIATTR_KPARAM_INFO
	.align		4
.L_84:
        /*0018*/ 	.byte	0x04, 0x17
        /*001a*/ 	.short	(.L_86 - .L_85)
.L_85:
        /*001c*/ 	.word	0x00000000
        /*0020*/ 	.short	0x0002
        /*0022*/ 	.short	0x0010
        /*0024*/ 	.byte	0x00, 0xf0, 0x21, 0x00


	//----- nvinfo : EIATTR_KPARAM_INFO
	.align		4
.L_86:
        /*0028*/ 	.byte	0x04, 0x17
        /*002a*/ 	.short	(.L_88 - .L_87)
.L_87:
        /*002c*/ 	.word	0x00000000
        /*0030*/ 	.short	0x0001
        /*0032*/ 	.short	0x0008
        /*0034*/ 	.byte	0x00, 0xf5, 0x21, 0x00


	//----- nvinfo : EIATTR_KPARAM_INFO
	.align		4
.L_88:
        /*0038*/ 	.byte	0x04, 0x17
        /*003a*/ 	.short	(.L_90 - .L_89)
.L_89:
        /*003c*/ 	.word	0x00000000
        /*0040*/ 	.short	0x0000
        /*0042*/ 	.short	0x0000
        /*0044*/ 	.byte	0x00, 0xf5, 0x21, 0x00


	//----- nvinfo : EIATTR_SPARSE_MMA_MASK
	.align		4
.L_90:
        /*0048*/ 	.byte	0x03, 0x50
        /*004a*/ 	.short	0x0000


	//----- nvinfo : EIATTR_MAXREG_COUNT
	.align		4
        /*004c*/ 	.byte	0x03, 0x1b
        /*004e*/ 	.short	0x00ff


	//----- nvinfo : EIATTR_MERCURY_ISA_VERSION
	.align		4
        /*0050*/ 	.byte	0x03, 0x5f
        /*0052*/ 	.short	0x0101


	//----- nvinfo : EIATTR_VRC_CTA_INIT_COUNT
	.align		4
        /*0054*/ 	.byte	0x02, 0x4a
	.zero		1
	.zero		1


	//----- nvinfo : EIATTR_EXIT_INSTR_OFFSETS
	.align		4
        /*0058*/ 	.byte	0x04, 0x1c
        /*005a*/ 	.short	(.L_92 - .L_91)


	//   ....[0]....
.L_91:
        /*005c*/ 	.word	0x00000090


	//   ....[1]....
        /*0060*/ 	.word	0x000000d0


	//   ....[2]....
        /*0064*/ 	.word	0x00001f50


	//   ....[3]....
        /*0068*/ 	.word	0x00002540


	//   ....[4]....
        /*006c*/ 	.word	0x00002890


	//   ....[5]....
        /*0070*/ 	.word	0x00002990


	//----- nvinfo : EIATTR_CBANK_PARAM_SIZE
	.align		4
.L_92:
        /*0074*/ 	.byte	0x03, 0x19
        /*0076*/ 	.short	0x0020


	//----- nvinfo : EIATTR_PARAM_CBANK
	.align		4
        /*0078*/ 	.byte	0x04, 0x0a
        /*007a*/ 	.short	(.L_94 - .L_93)
	.align		4
.L_93:
        /*007c*/ 	.word	index@(.nv.constant0._Z6rowMinPfPimm)
        /*0080*/ 	.short	0x0380
        /*0082*/ 	.short	0x0020


	//----- nvinfo : EIATTR_SW_WAR
	.align		4
.L_94:
        /*0084*/ 	.byte	0x04, 0x36
        /*0086*/ 	.short	(.L_96 - .L_95)
.L_95:
        /*0088*/ 	.word	0x00000008
.L_96:


//--------------------- .nv.info._Z13matchHistCudaPfS_mmmS_ --------------------------
	.section	.nv.info._Z13matchHistCudaPfS_mmmS_,"",@"SHT_CUDA_INFO"
	.sectionflags	@""
	.align	4


	//----- nvinfo : EIATTR_CUDA_API_VERSION
	.align		4
        /*0000*/ 	.byte	0x04, 0x37
        /*0002*/ 	.short	(.L_98 - .L_97)
.L_97:
        /*0004*/ 	.word	0x00000082


	//----- nvinfo : EIATTR_KPARAM_INFO
	.align		4
.L_98:
        /*0008*/ 	.byte	0x04, 0x17
        /*000a*/ 	.short	(.L_100 - .L_99)
.L_99:
        /*000c*/ 	.word	0x00000000
        /*0010*/ 	.short	0x0005
        /*0012*/ 	.short	0x0028
        /*0014*/ 	.byte	0x00, 0xf5, 0x21, 0x00


	//----- nvinfo : EIATTR_KPARAM_INFO
	.align		4
.L_100:
        /*0018*/ 	.byte	0x04, 0x17
        /*001a*/ 	.short	(.L_102 - .L_101)
.L_101:
        /*001c*/ 	.word	0x00000000
        /*0020*/ 	.short	0x0004
        /*0022*/ 	.short	0x0020
        /*0024*/ 	.byte	0x00, 0xf0, 0x21, 0x00


	//----- nvinfo : EIATTR_KPARAM_INFO
	.align		4
.L_102:
        /*0028*/ 	.byte	0x04, 0x17
        /*002a*/ 	.short	(.L_104 - .L_103)
.L_103:
        /*002c*/ 	.word	0x00000000
        /*0030*/ 	.short	0x0003
        /*0032*/ 	.short	0x0018
        /*0034*/ 	.byte	0x00, 0xf0, 0x21, 0x00


	//----- nvinfo : EIATTR_KPARAM_INFO
	.align		4
.L_104:
        /*0038*/ 	.byte	0x04, 0x17
        /*003a*/ 	.short	(.L_106 - .L_105)
.L_105:
        /*003c*/ 	.word	0x00000000
        /*0040*/ 	.short	0x0002
        /*0042*/ 	.short	0x0010
        /*0044*/ 	.byte	0x00, 0xf0, 0x21, 0x00


	//----- nvinfo : EIATTR_KPARAM_INFO
	.align		4
.L_106:
        /*0048*/ 	.byte	0x04, 0x17
        /*004a*/ 	.short	(.L_108 - .L_107)
.L_107:
        /*004c*/ 	.word	0x00000000
        /*0050*/ 	.short	0x0001
        /*0052*/ 	.short	0x0008
        /*0054*/ 	.byte	0x00, 0xf5, 0x21, 0x00


	//----- nvinfo : EIATTR_KPARAM_INFO
	.align		4
.L_108:
        /*0058*/ 	.byte	0x04, 0x17
        /*005a*/ 	.short	(.L_110 - .L_109)
.L_109:
        /*005c*/ 	.word	0x00000000
        /*0060*/ 	.short	0x0000
        /*0062*/ 	.short	0x0000
        /*0064*/ 	.byte	0x00, 0xf5, 0x21, 0x00


	//----- nvinfo : EIATTR_SPARSE_MMA_MASK
	.align		4
.L_110:
        /*0068*/ 	.byte	0x03, 0x50
        /*006a*/ 	.short	0x0000


	//----- nvinfo : EIATTR_MAXREG_COUNT
	.align		4
        /*006c*/ 	.byte	0x03, 0x1b
        /*006e*/ 	.short	0x00ff


	//----- nvinfo : EIATTR_MERCURY_ISA_VERSION
	.align		4
        /*0070*/ 	.byte	0x03, 0x5f
        /*0072*/ 	.short	0x0101


	//----- nvinfo : EIATTR_VRC_CTA_INIT_COUNT
	.align		4
        /*0074*/ 	.byte	0x02, 0x4a
	.zero		1
	.zero		1


	//----- nvinfo : EIATTR_EXIT_INSTR_OFFSETS
	.align		4
        /*0078*/ 	.byte	0x04, 0x1c
        /*007a*/ 	.short	(.L_112 - .L_111)


	//   ....[0]....
.L_111:
        /*007c*/ 	.word	0x000000e0


	//   ....[1]....
        /*0080*/ 	.word	0x000011c0


	//----- nvinfo : EIATTR_CRS_STACK_SIZE
	.align		4
.L_112:
        /*0084*/ 	.byte	0x04, 0x1e
        /*0086*/ 	.short	(.L_114 - .L_113)
.L_113:
        /*0088*/ 	.word	0x00000000


	//----- nvinfo : EIATTR_CBANK_PARAM_SIZE
	.align		4
.L_114:
        /*008c*/ 	.byte	0x03, 0x19
        /*008e*/ 	.short	0x0030


	//----- nvinfo : EIATTR_PARAM_CBANK
	.align		4
        /*0090*/ 	.byte	0x04, 0x0a
        /*0092*/ 	.short	(.L_116 - .L_115)
	.align		4
.L_115:
        /*0094*/ 	.word	index@(.nv.constant0._Z13matchHistCudaPfS_mmmS_)
        /*0098*/ 	.short	0x0380
        /*009a*/ 	.short	0x0030


	//----- nvinfo : EIATTR_SW_WAR
	.align		4
.L_116:
        /*009c*/ 	.byte	0x04, 0x36
        /*009e*/ 	.short	(.L_118 - .L_117)
.L_117:
        /*00a0*/ 	.word	0x00000008
.L_118:


//--------------------- .nv.info._Z14createHistCudaPfS_iiS_ --------------------------
	.section	.nv.info._Z14createHistCudaPfS_iiS_,"",@"SHT_CUDA_INFO"
	.sectionflags	@""
	.align	4


	//----- nvinfo : EIATTR_CUDA_API_VERSION
	.align		4
        /*0000*/ 	.byte	0x04, 0x37
        /*0002*/ 	.short	(.L_120 - .L_119)
.L_119:
        /*0004*/ 	.word	0x00000082


	//----- nvinfo : EIATTR_KPARAM_INFO
	.align		4
.L_120:
        /*0008*/ 	.byte	0x04, 0x17
        /*000a*/ 	.short	(.L_122 - .L_121)
.L_121:
        /*000c*/ 	.word	0x00000000
        /*0010*/ 	.short	0x0004
        /*0012*/ 	.short	0x0018
        /*0014*/ 	.byte	0x00, 0xf5, 0x21, 0x00


	//----- nvinfo : EIATTR_KPARAM_INFO
	.align		4
.L_122:
        /*0018*/ 	.byte	0x04, 0x17
        /*001a*/ 	.short	(.L_124 - .L_123)
.L_123:
        /*001c*/ 	.word	0x00000000
        /*0020*/ 	.short	0x0003
        /*0022*/ 	.short	0x0014
        /*0024*/ 	.byte	0x00, 0xf0, 0x11, 0x00


	//----- nvinfo : EIATTR_KPARAM_INFO
	.align		4
.L_124:
        /*0028*/ 	.byte	0x04, 0x17
        /*002a*/ 	.short	(.L_126 - .L_125)
.L_125:
        /*002c*/ 	.word	0x00000000
        /*0030*/ 	.short	0x0002
        /*0032*/ 	.short	0x0010
        /*0034*/ 	.byte	0x00, 0xf0, 0x11, 0x00


	//----- nvinfo : EIATTR_KPARAM_INFO
	.align		4
.L_126:
        /*0038*/ 	.byte	0x04, 0x17
        /*003a*/ 	.short	(.L_128 - .L_127)
.L_127:
        /*003c*/ 	.word	0x00000000
        /*0040*/ 	.short	0x0001
        /*0042*/ 	.short	0x0008
        /*0044*/ 	.byte	0x00, 0xf5, 0x21, 0x00


	//----- nvinfo : EIATTR_KPARAM_INFO
	.align		4
.L_128:
        /*0048*/ 	.byte	0x04, 0x17
        /*004a*/ 	.short	(.L_130 - .L_129)
.L_129:
        /*004c*/ 	.word	0x00000000
        /*0050*/ 	.short	0x0000
        /*0052*/ 	.short	0x0000
        /*0054*/ 	.byte	0x00, 0xf5, 0x21, 0x00


	//----- nvinfo : EIATTR_SPARSE_MMA_MASK
	.align		4
.L_130:
        /*0058*/ 	.byte	0x03, 0x50
        /*005a*/ 	.short	0x0000


	//----- nvinfo : EIATTR_MAXREG_COUNT
	.align		4
        /*005c*/ 	.byte	0x03, 0x1b
        /*005e*/ 	.short	0x00ff


	//----- nvinfo : EIATTR_NUM_BARRIERS
	.align		4
        /*0060*/ 	.byte	0x02, 0x4c
        /*0062*/ 	.byte	0x01
	.zero		1


	//----- nvinfo : EIATTR_MERCURY_ISA_VERSION
	.align		4
        /*0064*/ 	.byte	0x03, 0x5f
        /*0066*/ 	.short	0x0101


	//----- nvinfo : EIATTR_VRC_CTA_INIT_COUNT
	.align		4
        /*0068*/ 	.byte	0x02, 0x4a
	.zero		1
	.zero		1


	//----- nvinfo : EIATTR_EXIT_INSTR_OFFSETS
	.align		4
        /*006c*/ 	.byte	0x04, 0x1c
        /*006e*/ 	.short	(.L_132 - .L_131)


	//   ....[0]....
.L_131:
        /*0070*/ 	.word	0x00000090


	//   ....[1]....
        /*0074*/ 	.word	0x000016d0


	//   ....[2]....
        /*0078*/ 	.word	0x00001790


	//----- nvinfo : EIATTR_CRS_STACK_SIZE
	.align		4
.L_132:
        /*007c*/ 	.byte	0x04, 0x1e
        /*007e*/ 	.short	(.L_134 - .L_133)
.L_133:
        /*0080*/ 	.word	0x00000000


	//----- nvinfo : EIATTR_CBANK_PARAM_SIZE
	.align		4
.L_134:
        /*0084*/ 	.byte	0x03, 0x19
        /*0086*/ 	.short	0x0020


	//----- nvinfo : EIATTR_PARAM_CBANK
	.align		4
        /*0088*/ 	.byte	0x04, 0x0a
        /*008a*/ 	.short	(.L_136 - .L_135)
	.align		4
.L_135:
        /*008c*/ 	.word	index@(.nv.constant0._Z14createHistCudaPfS_iiS_)
        /*0090*/ 	.short	0x0380
        /*0092*/ 	.short	0x0020


	//----- nvinfo : EIATTR_SW_WAR
	.align		4
.L_136:
        /*0094*/ 	.byte	0x04, 0x36
        /*0096*/ 	.short	(.L_138 - .L_137)
.L_137:
        /*0098*/ 	.word	0x00000008
.L_138:


//--------------------- .nv.callgraph             --------------------------
	.section	.nv.callgraph,"",@"SHT_CUDA_CALLGRAPH"
	.align	4
	.sectionentsize	8
	.align		4
        /*0000*/ 	.word	0x00000000
	.align		4
        /*0004*/ 	.word	0xffffffff
	.align		4
        /*0008*/ 	.word	0x00000000
	.align		4
        /*000c*/ 	.word	0xfffffffe
	.align		4
        /*0010*/ 	.word	0x00000000
	.align		4
        /*0014*/ 	.word	0xfffffffd
	.align		4
        /*0018*/ 	.word	0x00000000
	.align		4
        /*001c*/ 	.word	0xfffffffc


//--------------------- .nv.constant4             --------------------------
	.section	.nv.constant4,"a",@progbits
	.align	8
	.align		8
.nv.constant4:
        /*0000*/ 	.dword	_ZN30_INTERNAL_f22a35c6_4_k_cu_main4cuda3std3__45__cpo5beginE
	.align		8
        /*0008*/ 	.dword	_ZN30_INTERNAL_f22a35c6_4_k_cu_main4cuda3std3__45__cpo3endE
	.align		8
        /*0010*/ 	.dword	_ZN30_INTERNAL_f22a35c6_4_k_cu_main4cuda3std3__45__cpo6cbeginE
	.align		8
        /*0018*/ 	.dword	_ZN30_INTERNAL_f22a35c6_4_k_cu_main4cuda3std3__45__cpo4cendE
	.align		8
        /*0020*/ 	.dword	_ZN30_INTERNAL_f22a35c6_4_k_cu_main4cuda3std3__45__cpo6rbeginE
	.align		8
        /*0028*/ 	.dword	_ZN30_INTERNAL_f22a35c6_4_k_cu_main4cuda3std3__45__cpo4rendE
	.align		8
        /*0030*/ 	.dword	_ZN30_INTERNAL_f22a35c6_4_k_cu_main4cuda3std3__45__cpo7crbeginE
	.align		8
        /*0038*/ 	.dword	_ZN30_INTERNAL_f22a35c6_4_k_cu_main4cuda3std3__45__cpo5crendE
	.align		8
        /*0040*/ 	.dword	_ZN30_INTERNAL_f22a35c6_4_k_cu_main4cuda3std3__432_GLOBAL__N__f22a35c6_4_k_cu_main6ignoreE
	.align		8
        /*0048*/ 	.dword	_ZN30_INTERNAL_f22a35c6_4_k_cu_main4cuda3std3__419piecewise_constructE
	.align		8
        /*0050*/ 	.dword	_ZN30_INTERNAL_f22a35c6_4_k_cu_main4cuda3std3__48in_placeE
	.align		8
        /*0058*/ 	.dword	_ZN30_INTERNAL_f22a35c6_4_k_cu_main4cuda3std3__420unreachable_sentinelE
	.align		8
        /*0060*/ 	.dword	_ZN30_INTERNAL_f22a35c6_4_k_cu_main4cuda3std3__47nulloptE
	.align		8
        /*0068*/ 	.dword	_ZN30_INTERNAL_f22a35c6_4_k_cu_main4cuda3std3__48unexpectE
	.align		8
        /*0070*/ 	.dword	_ZN30_INTERNAL_f22a35c6_4_k_cu_main4cuda3std6ranges3__45__cpo4swapE
	.align		8
        /*0078*/ 	.dword	_ZN30_INTERNAL_f22a35c6_4_k_cu_main4cuda3std6ranges3__45__cpo9iter_moveE
	.align		8
        /*0080*/ 	.dword	_ZN30_INTERNAL_f22a35c6_4_k_cu_main4cuda3std6ranges3__45__cpo5beginE
	.align		8
        /*0088*/ 	.dword	_ZN30_INTERNAL_f22a35c6_4_k_cu_main4cuda3std6ranges3__45__cpo3endE
	.align		8
        /*0090*/ 	.dword	_ZN30_INTERNAL_f22a35c6_4_k_cu_main4cuda3std6ranges3__45__cpo6cbeginE
	.align		8
        /*0098*/ 	.dword	_ZN30_INTERNAL_f22a35c6_4_k_cu_main4cuda3std6ranges3__45__cpo4cendE
	.align		8
        /*00a0*/ 	.dword	_ZN30_INTERNAL_f22a35c6_4_k_cu_main4cuda3std6ranges3__45__cpo7advanceE
	.align		8
        /*00a8*/ 	.dword	_ZN30_INTERNAL_f22a35c6_4_k_cu_main4cuda3std6ranges3__45__cpo9iter_swapE
	.align		8
        /*00b0*/ 	.dword	_ZN30_INTERNAL_f22a35c6_4_k_cu_main4cuda3std6ranges3__45__cpo4nextE
	.align		8
        /*00b8*/ 	.dword	_ZN30_INTERNAL_f22a35c6_4_k_cu_main4cuda3std6ranges3__45__cpo4prevE
	.align		8
        /*00c0*/ 	.dword	_ZN30_INTERNAL_f22a35c6_4_k_cu_main4cuda3std6ranges3__45__cpo4dataE
	.align		8
        /*00c8*/ 	.dword	_ZN30_INTERNAL_f22a35c6_4_k_cu_main4cuda3std6ranges3__45__cpo5cdataE
	.align		8
        /*00d0*/ 	.dword	_ZN30_INTERNAL_f22a35c6_4_k_cu_main4cuda3std6ranges3__45__cpo4sizeE
	.align		8
        /*00d8*/ 	.dword	_ZN30_INTERNAL_f22a35c6_4_k_cu_main4cuda3std6ranges3__45__cpo5ssizeE
	.align		8
        /*00e0*/ 	.dword	_ZN30_INTERNAL_f22a35c6_4_k_cu_main4cuda3std6ranges3__45__cpo8distanceE
	.align		8
        /*00e8*/ 	.dword	_ZN30_INTERNAL_f22a35c6_4_k_cu_main6thrust24THRUST_300001_SM_1000_NS8cuda_cub3parE
	.align		8
        /*00f0*/ 	.dword	_ZN30_INTERNAL_f22a35c6_4_k_cu_main6thrust24THRUST_300001_SM_1000_NS8cuda_cub10par_nosyncE
	.align		8
        /*00f8*/ 	.dword	_ZN30_INTERNAL_f22a35c6_4_k_cu_main6thrust24THRUST_300001_SM_1000_NS6system6detail10sequential3seqE
	.align		8
        /*0100*/ 	.dword	_ZN30_INTERNAL_f22a35c6_4_k_cu_main6thrust24THRUST_300001_SM_1000_NS12placeholders2_1E
	.align		8
        /*0108*/ 	.dword	_ZN30_INTERNAL_f22a35c6_4_k_cu_main6thrust24THRUST_300001_SM_1000_NS12placeholders2_2E
	.align		8
        /*0110*/ 	.dword	_ZN30_INTERNAL_f22a35c6_4_k_cu_main6thrust24THRUST_300001_SM_1000_NS12placeholders2_3E
	.align		8
        /*0118*/ 	.dword	_ZN30_INTERNAL_f22a35c6_4_k_cu_main6thrust24THRUST_300001_SM_1000_NS12placeholders2_4E
	.align		8
        /*0120*/ 	.dword	_ZN30_INTERNAL_f22a35c6_4_k_cu_main6thrust24THRUST_300001_SM_1000_NS12placeholders2_5E
	.align		8
        /*0128*/ 	.dword	_ZN30_INTERNAL_f22a35c6_4_k_cu_main6thrust24THRUST_300001_SM_1000_NS12placeholders2_6E
	.align		8
        /*0130*/ 	.dword	_ZN30_INTERNAL_f22a35c6_4_k_cu_main6thrust24THRUST_300001_SM_1000_NS12placeholders2_7E
	.align		8
        /*0138*/ 	.dword	_ZN30_INTERNAL_f22a35c6_4_k_cu_main6thrust24THRUST_300001_SM_1000_NS12placeholders2_8E
	.align		8
        /*0140*/ 	.dword	_ZN30_INTERNAL_f22a35c6_4_k_cu_main6thrust24THRUST_300001_SM_1000_NS12placeholders2_9E
	.align		8
        /*0148*/ 	.dword	_ZN30_INTERNAL_f22a35c6_4_k_cu_main6thrust24THRUST_300001_SM_1000_NS12placeholders3_10E
	.align		8
        /*0150*/ 	.dword	_ZN30_INTERNAL_f22a35c6_4_k_cu_main6thrust24THRUST_300001_SM_1000_NS3seqE


//--------------------- .text._ZN3cub18CUB_300001_SM_10006detail11EmptyKernelIvEEvv --------------------------
	.section	.text._ZN3cub18CUB_300001_SM_10006detail11EmptyKernelIvEEvv,"ax",@progbits
	.align	128
        .global         _ZN3cub18CUB_300001_SM_10006detail11EmptyKernelIvEEvv
        .type           _ZN3cub18CUB_300001_SM_10006detail11EmptyKernelIvEEvv,@function
        .size           _ZN3cub18CUB_300001_SM_10006detail11EmptyKernelIvEEvv,(.L_x_79 - _ZN3cub18CUB_300001_SM_10006detail11EmptyKernelIvEEvv)
        .other          _ZN3cub18CUB_300001_SM_10006detail11EmptyKernelIvEEvv,@"STO_CUDA_ENTRY STV_DEFAULT"
_ZN3cub18CUB_300001_SM_10006detail11EmptyKernelIvEEvv:
.text._ZN3cub18CUB_300001_SM_10006detail11EmptyKernelIvEEvv:
[----:B------:R-:W-:Y:S01]  /*0000*/  LDC R1, c[0x0][0x37c] ;  /* 0x0000df00ff017b82 */ /* 0x000fe20000000800 */
[----:B------:R-:W-:Y:S05]  /*0010*/  EXIT ;  /* 0x000000000000794d */ /* 0x000fea0003800000 */
.L_x_0:
[----:B------:R-:W-:-:S00]  /*0020*/  BRA `(.L_x_0) ;  /* 0xfffffffc00fc7947 */ /* 0x000fc0000383ffff */
[----:B------:R-:W-:-:S00]  /*0030*/  NOP ;  /* 0x0000000000007918 */ /* 0x000fc00000000000 */
        /* <DEDUP_REMOVED lines=12> */
.L_x_79:


//--------------------- .text._Z6rowMinPfPimm     --------------------------
	.section	.text._Z6rowMinPfPimm,"ax",@progbits
	.align	128
        .global         _Z6rowMinPfPimm
        .type           _Z6rowMinPfPimm,@function
        .size           _Z6rowMinPfPimm,(.L_x_80 - _Z6rowMinPfPimm)
        .other          _Z6rowMinPfPimm,@"STO_CUDA_ENTRY STV_DEFAULT"
_Z6rowMinPfPimm:
.text._Z6rowMinPfPimm:
[----:B------:R-:W0:Y:S01]  /*0000*/  LDC R1, c[0x0][0x37c] ;  /* 0x0000df00ff017b82 */ /* 0x000e220000000800 */
[----:B------:R-:W1:Y:S07]  /*0010*/  S2R R0, SR_TID.X ;  /* 0x0000000000007919 */ /* 0x000e6e0000002100 */
[----:B------:R-:W1:Y:S01]  /*0020*/  S2UR UR4, SR_CTAID.X ;  /* 0x00000000000479c3 */ /* 0x000e620000002500 */
[----:B------:R-:W2:Y:S01]  /*0030*/  LDCU.64 UR6, c[0x0][0x398] ;  /* 0x00007300ff0677ac */ /* 0x000ea20008000a00 */
[----:B0-----:R-:W-:-:S06]  /*0040*/  VIADD R1, R1, 0xfffec780 ;  /* 0xfffec78001017836 */ /* 0x001fcc0000000000 */
[----:B------:R-:W1:Y:S02]  /*0050*/  LDC R3, c[0x0][0x360] ;  /* 0x0000d800ff037b82 */ /* 0x000e640000000800 */
[----:B-1----:R-:W-:-:S05]  /*0060*/  IMAD R3, R3, UR4, R0 ;  /* 0x0000000403037c24 */ /* 0x002fca000f8e0200 */
[----:B--2---:R-:W-:-:S04]  /*0070*/  ISETP.GE.U32.AND P0, PT, R3, UR6, PT ;  /* 0x0000000603007c0c */ /* 0x004fc8000bf06070 */
[----:B------:R-:W-:-:S13]  /*0080*/  ISETP.GE.U32.AND.EX P0, PT, RZ, UR7, PT, P0 ;  /* 0x00000007ff007c0c */ /* 0x000fda000bf06100 */
[----:B------:R-:W-:Y:S05]  /*0090*/  @P0 EXIT ;  /* 0x000000000000094d */ /* 0x000fea0003800000 */
[----:B------:R-:W0:Y:S02]  /*00a0*/  LDCU.64 UR4, c[0x0][0x390] ;  /* 0x00007200ff0477ac */ /* 0x000e240008000a00 */
[----:B0-----:R-:W-:-:S04]  /*00b0*/  ISETP.NE.U32.AND P0, PT, RZ, UR4, PT ;  /* 0x00000004ff007c0c */ /* 0x001fc8000bf05070 */
[----:B------:R-:W-:-:S13]  /*00c0*/  ISETP.NE.AND.EX P0, PT, RZ, UR5, PT, P0 ;  /* 0x00000005ff007c0c */ /* 0x000fda000bf05300 */
[----:B------:R-:W-:Y:S05]  /*00d0*/  @!P0 EXIT ;  /* 0x000000000000894d */ /* 0x000fea0003800000 */
[----:B------:R-:W-:Y:S02]  /*00e0*/  UISETP.GE.U32.AND UP0, UPT, UR4, 0x10, UPT ;  /* 0x000000100400788c */ /* 0x000fe4000bf06070 */
[C---:B------:R-:W-:Y:S01]  /*00f0*/  IMAD.WIDE.U32 R38, R3.reuse, UR4, RZ ;  /* 0x0000000403267c25 */ /* 0x040fe2000f8e00ff */
[----:B------:R-:W-:Y:S02]  /*0100*/  ULOP3.LUT UR10, UR4, 0xf, URZ, 0xc0, !UPT ;  /* 0x0000000f040a7892 */ /* 0x000fe4000f8ec0ff */
[----:B------:R-:W-:Y:S01]  /*0110*/  UISETP.GE.U32.AND.EX UP0, UPT, UR5, URZ, UPT, UP0 ;  /* 0x000000ff0500728c */ /* 0x000fe2000bf06100 */
[----:B------:R-:W-:Y:S01]  /*0120*/  IMAD.MOV.U32 R34, RZ, RZ, RZ ;  /* 0x000000ffff227224 */ /* 0x000fe200078e00ff */
[----:B------:R-:W-:Y:S01]  /*0130*/  UMOV UR6, URZ ;  /* 0x000000ff00067c82 */ /* 0x000fe20008000000 */
[----:B------:R-:W-:Y:S01]  /*0140*/  IMAD R0, R3, UR5, R39 ;  /* 0x0000000503007c24 */ /* 0x000fe2000f8e0227 */
[----:B------:R-:W0:Y:S05]  /*0150*/  LDCU.64 UR8, c[0x0][0x358] ;  /* 0x00006b00ff0877ac */ /* 0x000e2a0008000a00 */
[----:B------:R-:W-:Y:S05]  /*0160*/  BRA.U !UP0, `(.L_x_1) ;  /* 0x0000000508407547 */ /* 0x000fea000b800000 */
[----:B------:R-:W-:Y:S01]  /*0170*/  ULOP3.LUT UR4, UR4, 0xfffffff0, URZ, 0xc0, !UPT ;  /* 0xfffffff004047892 */ /* 0x000fe2000f8ec0ff */
[----:B------:R-:W-:Y:S01]  /*0180*/  IMAD.MOV.U32 R37, RZ, RZ, RZ ;  /* 0x000000ffff257224 */ /* 0x000fe200078e00ff */
[----:B------:R-:W1:Y:S01]  /*0190*/  LDCU UR6, c[0x0][0x394] ;  /* 0x00007280ff0677ac */ /* 0x000e620008000800 */
[----:B------:R-:W-:-:S03]  /*01a0*/  IMAD.MOV.U32 R35, RZ, RZ, RZ ;  /* 0x000000ffff237224 */ /* 0x000fc600078e00ff */
[----:B------:R-:W-:Y:S01]  /*01b0*/  IMAD.U32 R34, RZ, RZ, UR4 ;  /* 0x00000004ff227e24 */ /* 0x000fe2000f8e00ff */
[----:B------:R-:W2:Y:S06]  /*01c0*/  LDCU.64 UR12, c[0x0][0x380] ;  /* 0x00007000ff0c77ac */ /* 0x000eac0008000a00 */
.L_x_2:
[C---:B---3--:R-:W-:Y:S02]  /*01d0*/  IADD3 R4, P0, PT, R37.reuse, R38, RZ ;  /* 0x0000002625047210 */ /* 0x048fe40007f1e0ff */
[----:B------:R-:W-:-:S03]  /*01e0*/  LOP3.LUT R3, R37, 0xfffffff0, RZ, 0xc0, !PT ;  /* 0xfffffff025037812 */ /* 0x000fc600078ec0ff */
[--C-:B------:R-:W-:Y:S01]  /*01f0*/  IMAD.X R5, R35, 0x1, R0.reuse, P0 ;  /* 0x0000000123057824 */ /* 0x100fe200000e0600 */
[C---:B--2---:R-:W-:Y:S02]  /*0200*/  LEA R32, P0, R4.reuse, UR12, 0x2 ;  /* 0x0000000c04207c11 */ /* 0x044fe4000f8010ff */
[----:B------:R-:W-:Y:S02]  /*0210*/  IADD3 R2, P1, PT, R3, R38, RZ ;  /* 0x0000002603027210 */ /* 0x000fe40007f3e0ff */
[----:B------:R-:W-:Y:S02]  /*0220*/  LEA.HI.X R33, R4, UR13, R5, 0x2, P0 ;  /* 0x0000000d04217c11 */ /* 0x000fe400080f1405 */
[C---:B------:R-:W-:Y:S01]  /*0230*/  LEA R40, P0, R2.reuse, UR12, 0x2 ;  /* 0x0000000c02287c11 */ /* 0x040fe2000f8010ff */
[----:B------:R-:W-:Y:S02]  /*0240*/  IMAD.X R3, RZ, RZ, R0, P1 ;  /* 0x000000ffff037224 */ /* 0x000fe400008e0600 */
[----:B0-----:R0:W2:Y:S03]  /*0250*/  LDG.E R32, desc[UR8][R32.64] ;  /* 0x0000000820207981 */ /* 0x0010a6000c1e1900 */
[----:B------:R-:W-:-:S05]  /*0260*/  LEA.HI.X R41, R2, UR13, R3, 0x2, P0 ;  /* 0x0000000d02297c11 */ /* 0x000fca00080f1403 */
[----:B------:R-:W3:Y:S04]  /*0270*/  LDG.E R28, desc[UR8][R40.64+0x8] ;  /* 0x00000808281c7981 */ /* 0x000ee8000c1e1900 */
[----:B------:R-:W3:Y:S04]  /*0280*/  LDG.E R30, desc[UR8][R40.64+0xc] ;  /* 0x00000c08281e7981 */ /* 0x000ee8000c1e1900 */
[----:B------:R-:W4:Y:S04]  /*0290*/  LDG.E R4, desc[UR8][R40.64+0x10] ;  /* 0x0000100828047981 */ /* 0x000f28000c1e1900 */
[----:B------:R-:W4:Y:S04]  /*02a0*/  LDG.E R6, desc[UR8][R40.64+0x14] ;  /* 0x0000140828067981 */ /* 0x000f28000c1e1900 */
[----:B------:R-:W5:Y:S04]  /*02b0*/  LDG.E R8, desc[UR8][R40.64+0x18] ;  /* 0x0000180828087981 */ /* 0x000f68000c1e1900 */
        /* <DEDUP_REMOVED lines=9> */
[----:B------:R-:W5:Y:S01]  /*0350*/  LDG.E R26, desc[UR8][R40.64+0x3c] ;  /* 0x00003c08281a7981 */ /* 0x000f62000c1e1900 */
[C---:B------:R-:W-:Y:S01]  /*0360*/  IMAD.SHL.U32 R36, R37.reuse, 0x8, RZ ;  /* 0x0000000825247824 */ /* 0x040fe200078e00ff */
[----:B0-----:R-:W-:Y:S01]  /*0370*/  I2FP.F32.U32 R33, R37 ;  /* 0x0000002500217245 */ /* 0x001fe20000201000 */
[----:B------:R-:W-:-:S02]  /*0380*/  VIADD R29, R37, 0x2 ;  /* 0x00000002251d7836 */ /* 0x000fc40000000000 */
[----:B------:R-:W-:Y:S01]  /*0390*/  IMAD.IADD R3, R1, 0x1, R36 ;  /* 0x0000000101037824 */ /* 0x000fe200078e0224 */
[----:B------:R-:W-:Y:S01]  /*03a0*/  LOP3.LUT R36, R36, 0xffffff80, RZ, 0xc0, !PT ;  /* 0xffffff8024247812 */ /* 0x000fe200078ec0ff */
[C---:B------:R-:W-:Y:S01]  /*03b0*/  VIADD R31, R37.reuse, 0x3 ;  /* 0x00000003251f7836 */ /* 0x040fe20000000000 */
[----:B------:R-:W-:Y:S01]  /*03c0*/  I2FP.F32.U32 R29, R29 ;  /* 0x0000001d001d7245 */ /* 0x000fe20000201000 */
[C---:B------:R-:W-:Y:S02]  /*03d0*/  VIADD R5, R37.reuse, 0x4 ;  /* 0x0000000425057836 */ /* 0x040fe40000000000 */
[C---:B------:R-:W-:Y:S01]  /*03e0*/  VIADD R7, R37.reuse, 0x5 ;  /* 0x0000000525077836 */ /* 0x040fe20000000000 */
[----:B------:R-:W-:Y:S01]  /*03f0*/  I2FP.F32.U32 R31, R31 ;  /* 0x0000001f001f7245 */ /* 0x000fe20000201000 */
        /* <DEDUP_REMOVED lines=18> */
[----:B------:R-:W-:Y:S01]  /*0520*/  VIADD R27, R37, 0xf ;  /* 0x0000000f251b7836 */ /* 0x000fe20000000000 */
[----:B------:R-:W-:Y:S01]  /*0530*/  I2FP.F32.U32 R23, R23 ;  /* 0x0000001700177245 */ /* 0x000fe20000201000 */
[----:B------:R-:W-:Y:S01]  /*0540*/  IMAD.IADD R36, R1, 0x1, R36 ;  /* 0x0000000101247824 */ /* 0x000fe200078e0224 */
[----:B------:R-:W-:-:S02]  /*0550*/  I2FP.F32.U32 R25, R25 ;  /* 0x0000001900197245 */ /* 0x000fc40000201000 */
[----:B------:R-:W-:Y:S01]  /*0560*/  I2FP.F32.U32 R27, R27 ;  /* 0x0000001b001b7245 */ /* 0x000fe20000201000 */
[----:B--2---:R0:W-:Y:S02]  /*0570*/  STL.64 [R3], R32 ;  /* 0x0000002003007387 */ /* 0x0041e40000100a00 */
[C---:B0-----:R-:W-:Y:S01]  /*0580*/  VIADD R3, R37.reuse, 0x1 ;  /* 0x0000000125037836 */ /* 0x041fe20000000000 */
[----:B------:R-:W-:Y:S01]  /*0590*/  IADD3 R37, P0, PT, R37, 0x10, RZ ;  /* 0x0000001025257810 */ /* 0x000fe20007f1e0ff */
[----:B---3--:R3:W-:Y:S03]  /*05a0*/  STL.128 [R36+0x10], R28 ;  /* 0x0000101c24007387 */ /* 0x0087e60000100c00 */
[----:B------:R-:W-:Y:S01]  /*05b0*/  I2FP.F32.U32 R3, R3 ;  /* 0x0000000300037245 */ /* 0x000fe20000201000 */
[----:B------:R-:W-:Y:S01]  /*05c0*/  IMAD.X R35, RZ, RZ, R35, P0 ;  /* 0x000000ffff237224 */ /* 0x000fe200000e0623 */
[----:B------:R-:W-:Y:S01]  /*05d0*/  ISETP.NE.U32.AND P0, PT, R37, R34, PT ;  /* 0x000000222500720c */ /* 0x000fe20003f05070 */
[----:B----4-:R3:W-:Y:S03]  /*05e0*/  STL.128 [R36+0x20], R4 ;  /* 0x0000200424007387 */ /* 0x0107e60000100c00 */
[----:B-1----:R-:W-:Y:S01]  /*05f0*/  ISETP.NE.AND.EX P0, PT, R35, UR6, PT, P0 ;  /* 0x0000000623007c0c */ /* 0x002fe2000bf05300 */
[----:B-----5:R3:W-:Y:S04]  /*0600*/  STL.128 [R36+0x30], R8 ;  /* 0x0000300824007387 */ /* 0x0207e80000100c00 */
[----:B------:R3:W-:Y:S04]  /*0610*/  STL.128 [R36+0x40], R12 ;  /* 0x0000400c24007387 */ /* 0x0007e80000100c00 */
[----:B------:R3:W-:Y:S04]  /*0620*/  STL.64 [R36+0x8], R2 ;  /* 0x0000080224007387 */ /* 0x0007e80000100a00 */
[----:B------:R3:W-:Y:S04]  /*0630*/  STL.128 [R36+0x50], R16 ;  /* 0x0000501024007387 */ /* 0x0007e80000100c00 */
[----:B------:R3:W-:Y:S04]  /*0640*/  STL.128 [R36+0x60], R20 ;  /* 0x0000601424007387 */ /* 0x0007e80000100c00 */
[----:B------:R3:W-:Y:S01]  /*0650*/  STL.128 [R36+0x70], R24 ;  /* 0x0000701824007387 */ /* 0x0007e20000100c00 */
[----:B------:R-:W-:Y:S05]  /*0660*/  @P0 BRA `(.L_x_2) ;  /* 0xfffffff800d80947 */ /* 0x000fea000383ffff */
.L_x_1:
[----:B------:R-:W-:-:S04]  /*0670*/  UISETP.NE.U32.AND UP0, UPT, UR10, URZ, UPT ;  /* 0x000000ff0a00728c */ /* 0x000fc8000bf05070 */
[----:B------:R-:W-:-:S09]  /*0680*/  UISETP.NE.AND.EX UP0, UPT, URZ, URZ, UPT, UP0 ;  /* 0x000000ffff00728c */ /* 0x000fd2000bf05300 */
[----:B------:R-:W-:Y:S05]  /*0690*/  BRA.U !UP0, `(.L_x_3) ;  /* 0x0000000508ac7547 */ /* 0x000fea000b800000 */
[----:B------:R-:W1:Y:S01]  /*06a0*/  LDCU UR7, c[0x0][0x390] ;  /* 0x00007200ff0777ac */ /* 0x000e620008000800 */
[----:B------:R-:W-:-:S04]  /*06b0*/  UISETP.GE.U32.AND UP1, UPT, UR10, 0x8, UPT ;  /* 0x000000080a00788c */ /* 0x000fc8000bf26070 */
[----:B------:R-:W-:Y:S02]  /*06c0*/  UISETP.GE.U32.AND.EX UP1, UPT, URZ, URZ, UPT, UP1 ;  /* 0x000000ffff00728c */ /* 0x000fe4000bf26110 */
[----:B-1----:R-:W-:-:S04]  /*06d0*/  ULOP3.LUT UR4, UR7, 0x7, URZ, 0xc0, !UPT ;  /* 0x0000000707047892 */ /* 0x002fc8000f8ec0ff */
[----:B------:R-:W-:-:S04]  /*06e0*/  UISETP.NE.U32.AND UP0, UPT, UR4, URZ, UPT ;  /* 0x000000ff0400728c */ /* 0x000fc8000bf05070 */
[----:B------:R-:W-:Y:S01]  /*06f0*/  UISETP.NE.AND.EX UP0, UPT, URZ, URZ, UPT, UP0 ;  /* 0x000000ffff00728c */ /* 0x000fe2000bf05300 */
[----:B------:R-:W-:Y:S10]  /*0700*/  BRA.U !UP1, `(.L_x_4) ;  /* 0x0000000109b47547 */ /* 0x000ff4000b800000 */
[----:B------:R-:W1:Y:S01]  /*0710*/  LDCU.64 UR12, c[0x0][0x380] ;  /* 0x00007000ff0c77ac */ /* 0x000e620008000a00 */
[----:B---3--:R-:W-:-:S04]  /*0720*/  IADD3 R23, P0, PT, R34, R38, RZ ;  /* 0x0000002622177210 */ /* 0x008fc80007f1e0ff */
[----:B------:R-:W-:Y:S01]  /*0730*/  IADD3.X R2, PT, PT, R0, UR6, RZ, P0, !PT ;  /* 0x0000000600027c10 */ /* 0x000fe200087fe4ff */
[----:B------:R-:W-:Y:S01]  /*0740*/  IMAD.X R22, RZ, RZ, R0, P0 ;  /* 0x000000ffff167224 */ /* 0x000fe200000e0600 */
[----:B-1----:R-:W-:-:S04]  /*0750*/  LEA R18, P1, R23, UR12, 0x2 ;  /* 0x0000000c17127c11 */ /* 0x002fc8000f8210ff */
[C---:B------:R-:W-:Y:S02]  /*0760*/  LEA.HI.X R19, R23.reuse, UR13, R2, 0x2, P1 ;  /* 0x0000000d17137c11 */ /* 0x040fe400088f1402 */
[----:B------:R-:W-:Y:S01]  /*0770*/  LEA.HI.X R23, R23, UR13, R22, 0x2, P1 ;  /* 0x0000000d17177c11 */ /* 0x000fe200088f1416 */
[----:B------:R-:W-:Y:S02]  /*0780*/  IMAD.MOV.U32 R22, RZ, RZ, R18 ;  /* 0x000000ffff167224 */ /* 0x000fe400078e0012 */
[----:B0-----:R0:W2:Y:S04]  /*0790*/  LDG.E R18, desc[UR8][R18.64] ;  /* 0x0000000812127981 */ /* 0x0010a8000c1e1900 */
[----:B------:R-:W3:Y:S04]  /*07a0*/  LDG.E R16, desc[UR8][R22.64+0x4] ;  /* 0x0000040816107981 */ /* 0x000ee8000c1e1900 */
[----:B------:R-:W4:Y:S04]  /*07b0*/  LDG.E R14, desc[UR8][R22.64+0x8] ;  /* 0x00000808160e7981 */ /* 0x000f28000c1e1900 */
[----:B------:R-:W5:Y:S04]  /*07c0*/  LDG.E R10, desc[UR8][R22.64+0xc] ;  /* 0x00000c08160a7981 */ /* 0x000f68000c1e1900 */
[----:B------:R-:W5:Y:S04]  /*07d0*/  LDG.E R6, desc[UR8][R22.64+0x10] ;  /* 0x0000100816067981 */ /* 0x000f68000c1e1900 */
[----:B------:R-:W5:Y:S04]  /*07e0*/  LDG.E R12, desc[UR8][R22.64+0x14] ;  /* 0x00001408160c7981 */ /* 0x000f68000c1e1900 */
[----:B------:R-:W5:Y:S04]  /*07f0*/  LDG.E R8, desc[UR8][R22.64+0x18] ;  /* 0x0000180816087981 */ /* 0x000f68000c1e1900 */
[----:B------:R-:W5:Y:S01]  /*0800*/  LDG.E R20, desc[UR8][R22.64+0x1c] ;  /* 0x00001c0816147981 */ /* 0x000f62000c1e1900 */
[C---:B------:R-:W-:Y:S01]  /*0810*/  IMAD.SHL.U32 R4, R34.reuse, 0x8, RZ ;  /* 0x0000000822047824 */ /* 0x040fe200078e00ff */
[----:B0-----:R-:W-:Y:S01]  /*0820*/  I2FP.F32.U32 R19, R34 ;  /* 0x0000002200137245 */ /* 0x001fe20000201000 */
[C---:B------:R-:W-:Y:S01]  /*0830*/  VIADD R17, R34.reuse, 0x1 ;  /* 0x0000000122117836 */ /* 0x040fe20000000000 */
[----:B------:R-:W-:Y:S01]  /*0840*/  UMOV UR6, URZ ;  /* 0x000000ff00067c82 */ /* 0x000fe20008000000 */
[----:B------:R-:W-:Y:S01]  /*0850*/  VIADD R15, R34, 0x2 ;  /* 0x00000002220f7836 */ /* 0x000fe20000000000 */
[----:B------:R-:W-:Y:S01]  /*0860*/  LOP3.LUT R2, R4, 0xfffffff8, RZ, 0xc0, !PT ;  /* 0xfffffff804027812 */ /* 0x000fe200078ec0ff */
        /* <DEDUP_REMOVED lines=10> */
[C---:B------:R-:W-:Y:S01]  /*0910*/  IMAD.IADD R4, R1.reuse, 0x1, R4 ;  /* 0x0000000101047824 */ /* 0x040fe200078e0204 */
[----:B------:R-:W-:Y:S01]  /*0920*/  I2FP.F32.U32 R9, R9 ;  /* 0x0000000900097245 */ /* 0x000fe20000201000 */
[----:B------:R-:W-:Y:S01]  /*0930*/  IMAD.IADD R2, R1, 0x1, R2 ;  /* 0x0000000101027824 */ /* 0x000fe200078e0202 */
[----:B------:R-:W-:Y:S01]  /*0940*/  I2FP.F32.U32 R21, R21 ;  /* 0x0000001500157245 */ /* 0x000fe20000201000 */
[----:B------:R-:W-:Y:S01]  /*0950*/  VIADD R34, R34, 0x8 ;  /* 0x0000000822227836 */ /* 0x000fe20000000000 */
[----:B--2---:R1:W-:Y:S04]  /*0960*/  STL.64 [R4], R18 ;  /* 0x0000001204007387 */ /* 0x0043e80000100a00 */
[----:B---3--:R1:W-:Y:S04]  /*0970*/  STL.64 [R2+0x8], R16 ;  /* 0x0000081002007387 */ /* 0x0083e80000100a00 */
[----:B----4-:R1:W-:Y:S04]  /*0980*/  STL.64 [R2+0x10], R14 ;  /* 0x0000100e02007387 */ /* 0x0103e80000100a00 */
[----:B-----5:R1:W-:Y:S04]  /*0990*/  STL.64 [R2+0x18], R10 ;  /* 0x0000180a02007387 */ /* 0x0203e80000100a00 */
[----:B------:R1:W-:Y:S04]  /*09a0*/  STL.64 [R2+0x20], R6 ;  /* 0x0000200602007387 */ /* 0x0003e80000100a00 */
[----:B------:R1:W-:Y:S04]  /*09b0*/  STL.64 [R2+0x28], R12 ;  /* 0x0000280c02007387 */ /* 0x0003e80000100a00 */
[----:B------:R1:W-:Y:S04]  /*09c0*/  STL.64 [R2+0x30], R8 ;  /* 0x0000300802007387 */ /* 0x0003e80000100a00 */
[----:B------:R1:W-:Y:S02]  /*09d0*/  STL.64 [R2+0x38], R20 ;  /* 0x0000381402007387 */ /* 0x0003e40000100a00 */
.L_x_4:
[----:B------:R-:W-:Y:S05]  /*09e0*/  BRA.U !UP0, `(.L_x_3) ;  /* 0x0000000108d87547 */ /* 0x000fea000b800000 */
[----:B------:R-:W-:Y:S02]  /*09f0*/  UISETP.GE.U32.AND UP1, UPT, UR4, 0x4, UPT ;  /* 0x000000040400788c */ /* 0x000fe4000bf26070 */
[----:B------:R-:W-:Y:S02]  /*0a00*/  ULOP3.LUT UR7, UR7, 0x3, URZ, 0xc0, !UPT ;  /* 0x0000000307077892 */ /* 0x000fe4000f8ec0ff */
[----:B------:R-:W-:Y:S02]  /*0a10*/  UISETP.GE.U32.AND.EX UP1, UPT, URZ, URZ, UPT, UP1 ;  /* 0x000000ffff00728c */ /* 0x000fe4000bf26110 */
[----:B------:R-:W-:-:S04]  /*0a20*/  UISETP.NE.U32.AND UP0, UPT, UR7, URZ, UPT ;  /* 0x000000ff0700728c */ /* 0x000fc8000bf05070 */
[----:B------:R-:W-:-:S03]  /*0a30*/  UISETP.NE.AND.EX UP0, UPT, URZ, URZ, UPT, UP0 ;  /* 0x000000ffff00728c */ /* 0x000fc6000bf05300 */
[----:B------:R-:W-:Y:S08]  /*0a40*/  BRA.U !UP1, `(.L_x_5) ;  /* 0x0000000109747547 */ /* 0x000ff0000b800000 */
[----:B------:R-:W2:Y:S01]  /*0a50*/  LDCU.64 UR4, c[0x0][0x380] ;  /* 0x00007000ff0477ac */ /* 0x000ea20008000a00 */
[----:B-1-3--:R-:W-:-:S04]  /*0a60*/  IADD3 R14, P0, PT, R34, R38, RZ ;  /* 0x00000026220e7210 */ /* 0x00afc80007f1e0ff */
[----:B------:R-:W-:Y:S01]  /*0a70*/  IADD3.X R3, PT, PT, R0, UR6, RZ, P0, !PT ;  /* 0x0000000600037c10 */ /* 0x000fe200087fe4ff */
[----:B------:R-:W-:Y:S01]  /*0a80*/  IMAD.X R15, RZ, RZ, R0, P0 ;  /* 0x000000ffff0f7224 */ /* 0x000fe200000e0600 */
[----:B--2---:R-:W-:-:S04]  /*0a90*/  LEA R12, P1, R14, UR4, 0x2 ;  /* 0x000000040e0c7c11 */ /* 0x004fc8000f8210ff */
[C---:B------:R-:W-:Y:S02]  /*0aa0*/  LEA.HI.X R13, R14.reuse, UR5, R3, 0x2, P1 ;  /* 0x000000050e0d7c11 */ /* 0x040fe400088f1403 */
[----:B------:R-:W-:Y:S01]  /*0ab0*/  LEA.HI.X R15, R14, UR5, R15, 0x2, P1 ;  /* 0x000000050e0f7c11 */ /* 0x000fe200088f140f */
[----:B------:R-:W-:Y:S02]  /*0ac0*/  IMAD.MOV.U32 R14, RZ, RZ, R12 ;  /* 0x000000ffff0e7224 */ /* 0x000fe400078e000c */
[----:B0-----:R-:W2:Y:S04]  /*0ad0*/  LDG.E R8, desc[UR8][R12.64] ;  /* 0x000000080c087981 */ /* 0x001ea8000c1e1900 */
[----:B------:R-:W3:Y:S04]  /*0ae0*/  LDG.E R6, desc[UR8][R14.64+0x4] ;  /* 0x000004080e067981 */ /* 0x000ee8000c1e1900 */
[----:B------:R-:W4:Y:S04]  /*0af0*/  LDG.E R10, desc[UR8][R14.64+0x8] ;  /* 0x000008080e0a7981 */ /* 0x000f28000c1e1900 */
[----:B------:R-:W5:Y:S01]  /*0b00*/  LDG.E R16, desc[UR8][R14.64+0xc] ;  /* 0x00000c080e107981 */ /* 0x000f62000c1e1900 */
[C---:B------:R-:W-:Y:S01]  /*0b10*/  IMAD.SHL.U32 R2, R34.reuse, 0x8, RZ ;  /* 0x0000000822027824 */ /* 0x040fe200078e00ff */
[----:B------:R-:W-:Y:S01]  /*0b20*/  I2FP.F32.U32 R9, R34 ;  /* 0x0000002200097245 */ /* 0x000fe20000201000 */
[C---:B------:R-:W-:Y:S01]  /*0b30*/  VIADD R7, R34.reuse, 0x1 ;  /* 0x0000000122077836 */ /* 0x040fe20000000000 */
[----:B------:R-:W-:Y:S01]  /*0b40*/  UMOV UR6, URZ ;  /* 0x000000ff00067c82 */ /* 0x000fe20008000000 */
[----:B------:R-:W-:Y:S01]  /*0b50*/  VIADD R11, R34, 0x2 ;  /* 0x00000002220b7836 */ /* 0x000fe20000000000 */
[----:B------:R-:W-:Y:S01]  /*0b60*/  LOP3.LUT R4, R2, 0xfffffff8, RZ, 0xc0, !PT ;  /* 0xfffffff802047812 */ /* 0x000fe200078ec0ff */
        /* <DEDUP_REMOVED lines=10> */
[----:B-----5:R2:W-:Y:S02]  /*0c10*/  STL.64 [R4+0x18], R16 ;  /* 0x0000181004007387 */ /* 0x0205e40000100a00 */
.L_x_5:
[----:B------:R-:W-:Y:S05]  /*0c20*/  BRA.U !UP0, `(.L_x_3) ;  /* 0x0000000108487547 */ /* 0x000fea000b800000 */
[----:B------:R-:W4:Y:S01]  /*0c30*/  LDCU.64 UR12, c[0x0][0x380] ;  /* 0x00007000ff0c77ac */ /* 0x000f220008000a00 */
[----:B------:R-:W-:Y:S01]  /*0c40*/  UMOV UR4, URZ ;  /* 0x000000ff00047c82 */ /* 0x000fe20008000000 */
[----:B------:R-:W-:-:S05]  /*0c50*/  UMOV UR5, URZ ;  /* 0x000000ff00057c82 */ /* 0x000fca0008000000 */
.L_x_6:
[----:B---3--:R-:W-:-:S04]  /*0c60*/  IADD3 R3, P0, PT, R34, R38, RZ ;  /* 0x0000002622037210 */ /* 0x008fc80007f1e0ff */
[----:B012---:R-:W-:Y:S02]  /*0c70*/  IADD3.X R4, PT, PT, R0, UR6, RZ, P0, !PT ;  /* 0x0000000600047c10 */ /* 0x007fe400087fe4ff */
[----:B----4-:R-:W-:-:S04]  /*0c80*/  LEA R2, P0, R3, UR12, 0x2 ;  /* 0x0000000c03027c11 */ /* 0x010fc8000f8010ff */
[----:B------:R-:W-:-:S05]  /*0c90*/  LEA.HI.X R3, R3, UR13, R4, 0x2, P0 ;  /* 0x0000000d03037c11 */ /* 0x000fca00080f1404 */
[----:B0-----:R-:W2:Y:S01]  /*0ca0*/  LDG.E R4, desc[UR8][R2.64] ;  /* 0x0000000802047981 */ /* 0x001ea2000c1e1900 */
[C---:B------:R-:W-:Y:S01]  /*0cb0*/  IMAD.U32 R6, R34.reuse, 0x8, R1 ;  /* 0x0000000822067824 */ /* 0x040fe200078e0001 */
[----:B------:R-:W-:Y:S01]  /*0cc0*/  I2FP.F32.U32 R5, R34 ;  /* 0x0000002200057245 */ /* 0x000fe20000201000 */
[----:B------:R-:W-:Y:S01]  /*0cd0*/  UIADD3 UR4, UP0, UPT, UR4, 0x1, URZ ;  /* 0x0000000104047890 */ /* 0x000fe2000ff1e0ff */
[----:B------:R-:W-:Y:S01]  /*0ce0*/  VIADD R34, R34, 0x1 ;  /* 0x0000000122227836 */ /* 0x000fe20000000000 */
[----:B------:R-:W-:Y:S02]  /*0cf0*/  UMOV UR6, URZ ;  /* 0x000000ff00067c82 */ /* 0x000fe40008000000 */
[----:B------:R-:W-:Y:S02]  /*0d00*/  UIADD3.X UR5, UPT, UPT, URZ, UR5, URZ, UP0, !UPT ;  /* 0x00000005ff057290 */ /* 0x000fe400087fe4ff */
[----:B------:R-:W-:-:S04]  /*0d10*/  UISETP.NE.U32.AND UP0, UPT, UR4, UR7, UPT ;  /* 0x000000070400728c */ /* 0x000fc8000bf05070 */
[----:B------:R-:W-:Y:S01]  /*0d20*/  UISETP.NE.AND.EX UP0, UPT, UR5, URZ, UPT, UP0 ;  /* 0x000000ff0500728c */ /* 0x000fe2000bf05300 */
[----:B--2---:R0:W-:Y:S08]  /*0d30*/  STL.64 [R6], R4 ;  /* 0x0000000406007387 */ /* 0x0041f00000100a00 */
[----:B------:R-:W-:Y:S05]  /*0d40*/  BRA.U UP0, `(.L_x_6) ;  /* 0xfffffffd00c47547 */ /* 0x000fea000b83ffff */
.L_x_3:
[----:B-123--:R-:W-:Y:S02]  /*0d50*/  CS2R R2, SRZ ;  /* 0x0000000000027805 */ /* 0x00efe4000001ff00 */
[----:B0-----:R-:W-:Y:S02]  /*0d60*/  PRMT R5, RZ, 0x7610, R5 ;  /* 0x00007610ff057816 */ /* 0x001fe40000000005 */
[----:B------:R-:W-:-:S07]  /*0d70*/  PRMT R8, RZ, 0x7610, R8 ;  /* 0x00007610ff087816 */ /* 0x000fce0000000008 */
.L_x_12:
[C---:B0-----:R-:W-:Y:S01]  /*0d80*/  IMAD.U32 R9, R2.reuse, 0x8, R1 ;  /* 0x0000000802097824 */ /* 0x041fe200078e0001 */
[----:B------:R-:W0:Y:S04]  /*0d90*/  LDCU.64 UR6, c[0x0][0x390] ;  /* 0x00007200ff0677ac */ /* 0x000e280008000a00 */
[----:B------:R1:W5:Y:S01]  /*0da0*/  LDL R6, [R9] ;  /* 0x0000000009067983 */ /* 0x0003620000100800 */
[----:B------:R-:W-:Y:S01]  /*0db0*/  IMAD.MOV.U32 R10, RZ, RZ, R2 ;  /* 0x000000ffff0a7224 */ /* 0x000fe200078e0002 */
[----:B0-----:R-:W-:-:S04]  /*0dc0*/  ISETP.GE.U32.AND P0, PT, R2, UR6, PT ;  /* 0x0000000602007c0c */ /* 0x001fc8000bf06070 */
[----:B------:R-:W-:-:S13]  /*0dd0*/  ISETP.GE.U32.AND.EX P0, PT, R3, UR7, PT, P0 ;  /* 0x0000000703007c0c */ /* 0x000fda000bf06100 */
[----:B-1----:R-:W-:Y:S05]  /*0de0*/  @P0 BRA `(.L_x_7) ;  /* 0x0000000800fc0947 */ /* 0x002fea0003800000 */
[C---:B------:R-:W-:Y:S01]  /*0df0*/  IADD3 R4, P1, PT, R2.reuse, -UR6, RZ ;  /* 0x8000000602047c10 */ /* 0x040fe2000ff3e0ff */
[----:B------:R-:W-:Y:S01]  /*0e00*/  IMAD.MOV.U32 R7, RZ, RZ, R2 ;  /* 0x000000ffff077224 */ /* 0x000fe200078e0002 */
[----:B------:R-:W-:Y:S01]  /*0e10*/  IADD3 R12, P2, PT, -R2, UR6, RZ ;  /* 0x00000006020c7c10 */ /* 0x000fe2000ff5e1ff */
[----:B-----5:R-:W-:Y:S01]  /*0e20*/  IMAD.MOV.U32 R11, RZ, RZ, R6 ;  /* 0x000000ffff0b7224 */ /* 0x020fe200078e0006 */
[----:B------:R-:W-:Y:S02]  /*0e30*/  ISETP.GT.U32.AND P0, PT, R4, -0x10, PT ;  /* 0xfffffff00400780c */ /* 0x000fe40003f04070 */
[----:B------:R-:W-:Y:S02]  /*0e40*/  IADD3.X R4, PT, PT, R3, ~UR7, RZ, P1, !PT ;  /* 0x8000000703047c10 */ /* 0x000fe40008ffe4ff */
[----:B------:R-:W-:Y:S02]  /*0e50*/  LOP3.LUT P1, RZ, R12, 0xf, RZ, 0xc0, !PT ;  /* 0x0000000f0cff7812 */ /* 0x000fe4000782c0ff */
[----:B------:R-:W-:-:S13]  /*0e60*/  ISETP.GT.U32.AND.EX P0, PT, R4, -0x1, PT, P0 ;  /* 0xffffffff0400780c */ /* 0x000fda0003f04100 */
[----:B------:R-:W-:Y:S05]  /*0e70*/  @P0 BRA `(.L_x_8) ;  /* 0x0000000400380947 */ /* 0x000fea0003800000 */
[----:B------:R-:W-:Y:S01]  /*0e80*/  LOP3.LUT R12, R12, 0xfffffff0, RZ, 0xc0, !PT ;  /* 0xfffffff00c0c7812 */ /* 0x000fe200078ec0ff */
[----:B------:R-:W-:Y:S01]  /*0e90*/  IMAD.MOV.U32 R7, RZ, RZ, R2 ;  /* 0x000000ffff077224 */ /* 0x000fe200078e0002 */
[----:B------:R-:W-:Y:S01]  /*0ea0*/  IADD3.X R23, PT, PT, ~R3, UR7, RZ, P2, !PT ;  /* 0x0000000703177c10 */ /* 0x000fe200097fe5ff */
[----:B------:R-:W-:-:S07]  /*0eb0*/  IMAD.MOV.U32 R11, RZ, RZ, R6 ;  /* 0x000000ffff0b7224 */ /* 0x000fce00078e0006 */
.L_x_9:
[----:B------:R-:W-:-:S04]  /*0ec0*/  IMAD.SHL.U32 R4, R7, 0x8, RZ ;  /* 0x0000000807047824 */ /* 0x000fc800078e00ff */
[----:B------:R-:W-:Y:S01]  /*0ed0*/  IMAD.IADD R22, R1, 0x1, R4 ;  /* 0x0000000101167824 */ /* 0x000fe200078e0204 */
[----:B------:R-:W-:-:S05]  /*0ee0*/  LOP3.LUT R4, R4, 0xfffffff8, RZ, 0xc0, !PT ;  /* 0xfffffff804047812 */ /* 0x000fca00078ec0ff */
[----:B------:R-:W2:Y:S01]  /*0ef0*/  LDL R22, [R22] ;  /* 0x0000000016167983 */ /* 0x000ea20000100800 */
[----:B------:R-:W-:-:S05]  /*0f00*/  IMAD.IADD R19, R1, 0x1, R4 ;  /* 0x0000000101137824 */ /* 0x000fca00078e0204 */
[----:B------:R-:W3:Y:S04]  /*0f10*/  LDL R25, [R19+0x8] ;  /* 0x0000080013197983 */ /* 0x000ee80000100800 */
[----:B------:R-:W4:Y:S04]  /*0f20*/  LDL R21, [R19+0x10] ;  /* 0x0000100013157983 */ /* 0x000f280000100800 */
[----:B------:R-:W5:Y:S04]  /*0f30*/  LDL R20, [R19+0x18] ;  /* 0x0000180013147983 */ /* 0x000f680000100800 */
[----:B------:R-:W5:Y:S04]  /*0f40*/  LDL R17, [R19+0x20] ;  /* 0x0000200013117983 */ /* 0x000f680000100800 */
[----:B------:R-:W5:Y:S04]  /*0f50*/  LDL R18, [R19+0x28] ;  /* 0x0000280013127983 */ /* 0x000f680000100800 */
[----:B------:R-:W5:Y:S04]  /*0f60*/  LDL R4, [R19+0x30] ;  /* 0x0000300013047983 */ /* 0x000f680000100800 */
[----:B------:R-:W5:Y:S04]  /*0f70*/  LDL R13, [R19+0x38] ;  /* 0x00003800130d7983 */ /* 0x000f680000100800 */
[----:B------:R-:W5:Y:S04]  /*0f80*/  LDL R14, [R19+0x40] ;  /* 0x00004000130e7983 */ /* 0x000f680000100800 */
[----:B------:R-:W5:Y:S04]  /*0f90*/  LDL R15, [R19+0x48] ;  /* 0x00004800130f7983 */ /* 0x000f680000100800 */
[----:B------:R-:W5:Y:S01]  /*0fa0*/  LDL R16, [R19+0x50] ;  /* 0x0000500013107983 */ /* 0x000f620000100800 */
[----:B--2---:R-:W-:-:S04]  /*0fb0*/  FSETP.GT.AND P5, PT, R22, R11, PT ;  /* 0x0000000b1600720b */ /* 0x004fc80003fa4000 */
[----:B------:R-:W-:Y:S02]  /*0fc0*/  FSEL R22, R22, R11, P5 ;  /* 0x0000000b16167208 */ /* 0x000fe40002800000 */
[----:B------:R-:W2:Y:S02]  /*0fd0*/  LDL R11, [R19+0x58] ;  /* 0x00005800130b7983 */ /* 0x000ea40000100800 */
[----:B---3--:R-:W-:-:S04]  /*0fe0*/  FSETP.GT.AND P0, PT, R25, R22, PT ;  /* 0x000000161900720b */ /* 0x008fc80003f04000 */
[----:B------:R-:W-:Y:S02]  /*0ff0*/  FSEL R24, R25, R22, P0 ;  /* 0x0000001619187208 */ /* 0x000fe40000000000 */
[----:B------:R-:W3:Y:S02]  /*1000*/  LDL R22, [R19+0x60] ;  /* 0x0000600013167983 */ /* 0x000ee40000100800 */
[----:B----4-:R-:W-:-:S04]  /*1010*/  FSETP.GT.AND P3, PT, R21, R24, PT ;  /* 0x000000181500720b */ /* 0x010fc80003f64000 */
[----:B------:R-:W-:Y:S02]  /*1020*/  FSEL R25, R21, R24, P3 ;  /* 0x0000001815197208 */ /* 0x000fe40001800000 */
[----:B------:R-:W4:Y:S02]  /*1030*/  LDL R21, [R19+0x68] ;  /* 0x0000680013157983 */ /* 0x000f240000100800 */
[CC--:B-----5:R-:W-:Y:S02]  /*1040*/  FSETP.GT.AND P4, PT, R20.reuse, R25.reuse, PT ;  /* 0x000000191400720b */ /* 0x0e0fe40003f84000 */
[----:B------:R-:W5:Y:S02]  /*1050*/  LDL R24, [R19+0x78] ;  /* 0x0000780013187983 */ /* 0x000f640000100800 */
[----:B------:R-:W-:Y:S02]  /*1060*/  FSEL R26, R20, R25, P4 ;  /* 0x00000019141a7208 */ /* 0x000fe40002000000 */
[----:B------:R-:W5:Y:S02]  /*1070*/  LDL R20, [R19+0x70] ;  /* 0x0000700013147983 */ /* 0x000f640000100800 */
[----:B------:R-:W-:-:S04]  /*1080*/  FSETP.GT.AND P2, PT, R17, R26, PT ;  /* 0x0000001a1100720b */ /* 0x000fc80003f44000 */
[----:B------:R-:W-:-:S04]  /*1090*/  FSEL R17, R17, R26, P2 ;  /* 0x0000001a11117208 */ /* 0x000fc80001000000 */
[----:B------:R-:W-:-:S04]  /*10a0*/  FSETP.GT.AND P6, PT, R18, R17, PT ;  /* 0x000000111200720b */ /* 0x000fc80003fc4000 */
[----:B------:R-:W-:Y:S02]  /*10b0*/  FSEL R17, R18, R17, P6 ;  /* 0x0000001112117208 */ /* 0x000fe40003000000 */
[C---:B------:R-:W-:Y:S02]  /*10c0*/  SEL R10, R7.reuse, R10, P5 ;  /* 0x0000000a070a7207 */ /* 0x040fe40002800000 */
[----:B------:R-:W-:Y:S01]  /*10d0*/  FSETP.GT.AND P5, PT, R4, R17, PT ;  /* 0x000000110400720b */ /* 0x000fe20003fa4000 */
[----:B------:R-:W-:-:S03]  /*10e0*/  @P0 VIADD R10, R7, 0x1 ;  /* 0x00000001070a0836 */ /* 0x000fc60000000000 */
[----:B------:R-:W-:-:S04]  /*10f0*/  FSEL R4, R4, R17, P5 ;  /* 0x0000001104047208 */ /* 0x000fc80002800000 */
        /* <DEDUP_REMOVED lines=11> */
[----:B------:R-:W-:Y:S01]  /*11b0*/  FSEL R16, R16, R15, P2 ;  /* 0x0000000f10107208 */ /* 0x000fe20001000000 */
[C---:B------:R-:W-:Y:S02]  /*11c0*/  @P5 VIADD R10, R7.reuse, 0x6 ;  /* 0x00000006070a5836 */ /* 0x040fe40000000000 */
[C---:B------:R-:W-:Y:S02]  /*11d0*/  @P0 VIADD R10, R7.reuse, 0x7 ;  /* 0x00000007070a0836 */ /* 0x040fe40000000000 */
[C---:B------:R-:W-:Y:S02]  /*11e0*/  @P3 VIADD R10, R7.reuse, 0x8 ;  /* 0x00000008070a3836 */ /* 0x040fe40000000000 */
[C---:B------:R-:W-:Y:S01]  /*11f0*/  @P4 VIADD R10, R7.reuse, 0x9 ;  /* 0x00000009070a4836 */ /* 0x040fe20000000000 */
[----:B------:R-:W-:Y:S01]  /*1200*/  IADD3 R12, P4, PT, R12, -0x10, RZ ;  /* 0xfffffff00c0c7810 */ /* 0x000fe20007f9e0ff */
[----:B------:R-:W-:-:S03]  /*1210*/  @P2 VIADD R10, R7, 0xa ;  /* 0x0000000a070a2836 */ /* 0x000fc60000000000 */
[----:B------:R-:W-:Y:S02]  /*1220*/  IADD3.X R23, PT, PT, R23, -0x1, RZ, P4, !PT ;  /* 0xffffffff17177810 */ /* 0x000fe400027fe4ff */
[----:B--2---:R-:W-:-:S04]  /*1230*/  FSETP.GT.AND P6, PT, R11, R16, PT ;  /* 0x000000100b00720b */ /* 0x004fc80003fc4000 */
[----:B------:R-:W-:-:S04]  /*1240*/  FSEL R11, R11, R16, P6 ;  /* 0x000000100b0b7208 */ /* 0x000fc80003000000 */
[----:B---3--:R-:W-:-:S04]  /*1250*/  FSETP.GT.AND P5, PT, R22, R11, PT ;  /* 0x0000000b1600720b */ /* 0x008fc80003fa4000 */
[----:B------:R-:W-:-:S04]  /*1260*/  FSEL R22, R22, R11, P5 ;  /* 0x0000000b16167208 */ /* 0x000fc80002800000 */
[----:B----4-:R-:W-:-:S04]  /*1270*/  FSETP.GT.AND P0, PT, R21, R22, PT ;  /* 0x000000161500720b */ /* 0x010fc80003f04000 */
[----:B------:R-:W-:Y:S01]  /*1280*/  FSEL R21, R21, R22, P0 ;  /* 0x0000001615157208 */ /* 0x000fe20000000000 */
[C---:B------:R-:W-:Y:S02]  /*1290*/  @P6 VIADD R10, R7.reuse, 0xb ;  /* 0x0000000b070a6836 */ /* 0x040fe40000000000 */
[----:B------:R-:W-:Y:S01]  /*12a0*/  @P5 VIADD R10, R7, 0xc ;  /* 0x0000000c070a5836 */ /* 0x000fe20000000000 */
[----:B-----5:R-:W-:-:S05]  /*12b0*/  FSETP.GT.AND P3, PT, R20, R21, PT ;  /* 0x000000151400720b */ /* 0x020fca0003f64000 */
[----:B------:R-:W-:Y:S01]  /*12c0*/  @P0 VIADD R10, R7, 0xd ;  /* 0x0000000d070a0836 */ /* 0x000fe20000000000 */
[----:B------:R-:W-:Y:S02]  /*12d0*/  ISETP.NE.U32.AND P0, PT, R12, RZ, PT ;  /* 0x000000ff0c00720c */ /* 0x000fe40003f05070 */
[----:B------:R-:W-:Y:S02]  /*12e0*/  FSEL R11, R20, R21, P3 ;  /* 0x00000015140b7208 */ /* 0x000fe40001800000 */
[----:B------:R-:W-:Y:S02]  /*12f0*/  ISETP.NE.AND.EX P0, PT, R23, RZ, PT, P0 ;  /* 0x000000ff1700720c */ /* 0x000fe40003f05300 */
[----:B------:R-:W-:Y:S01]  /*1300*/  FSETP.GT.AND P2, PT, R24, R11, PT ;  /* 0x0000000b1800720b */ /* 0x000fe20003f44000 */
[----:B------:R-:W-:-:S03]  /*1310*/  @P3 VIADD R10, R7, 0xe ;  /* 0x0000000e070a3836 */ /* 0x000fc60000000000 */
[----:B------:R-:W-:-:S09]  /*1320*/  FSEL R11, R24, R11, P2 ;  /* 0x0000000b180b7208 */ /* 0x000fd20001000000 */
[C---:B------:R-:W-:Y:S02]  /*1330*/  @P2 VIADD R10, R7.reuse, 0xf ;  /* 0x0000000f070a2836 */ /* 0x040fe40000000000 */
[----:B------:R-:W-:Y:S01]  /*1340*/  VIADD R7, R7, 0x10 ;  /* 0x0000001007077836 */ /* 0x000fe20000000000 */
[----:B------:R-:W-:Y:S06]  /*1350*/  @P0 BRA `(.L_x_9) ;  /* 0xfffffff800d80947 */ /* 0x000fec000383ffff */
.L_x_8:
[----:B------:R-:W-:Y:S05]  /*1360*/  @!P1 BRA `(.L_x_7) ;  /* 0x00000004009c9947 */ /* 0x000fea0003800000 */
[----:B------:R-:W-:-:S05]  /*1370*/  IMAD.MOV R4, RZ, RZ, -R8 ;  /* 0x000000ffff047224 */ /* 0x000fca00078e0a08 */
[----:B------:R-:W-:-:S05]  /*1380*/  PRMT R4, R4, 0x7710, RZ ;  /* 0x0000771004047816 */ /* 0x000fca00000000ff */
[----:B------:R-:W-:-:S05]  /*1390*/  VIADD R4, R4, UR6 ;  /* 0x0000000604047c36 */ /* 0x000fca0008000000 */
[----:B------:R-:W-:-:S04]  /*13a0*/  LOP3.LUT R4, R4, 0xf, RZ, 0xc0, !PT ;  /* 0x0000000f04047812 */ /* 0x000fc800078ec0ff */
[----:B------:R-:W-:-:S04]  /*13b0*/  IADD3 R12, P1, PT, R4, -0x1, RZ ;  /* 0xffffffff040c7810 */ /* 0x000fc80007f3e0ff */
[----:B------:R-:W-:Y:S01]  /*13c0*/  ISETP.GE.U32.AND P0, PT, R12, 0x7, PT ;  /* 0x000000070c00780c */ /* 0x000fe20003f06070 */
[----:B------:R-:W-:Y:S01]  /*13d0*/  IMAD.X R12, RZ, RZ, -0x1, P1 ;  /* 0xffffffffff0c7424 */ /* 0x000fe200008e06ff */
[----:B------:R-:W-:-:S04]  /*13e0*/  LOP3.LUT P1, RZ, R4, 0x7, RZ, 0xc0, !PT ;  /* 0x0000000704ff7812 */ /* 0x000fc8000782c0ff */
[----:B------:R-:W-:-:S13]  /*13f0*/  ISETP.GE.U32.AND.EX P0, PT, R12, RZ, PT, P0 ;  /* 0x000000ff0c00720c */ /* 0x000fda0003f06100 */
[----:B------:R-:W-:Y:S05]  /*1400*/  @!P0 BRA `(.L_x_10) ;  /* 0x0000000000948947 */ /* 0x000fea0003800000 */
[----:B------:R-:W-:-:S04]  /*1410*/  IMAD.SHL.U32 R4, R7, 0x8, RZ ;  /* 0x0000000807047824 */ /* 0x000fc800078e00ff */
[----:B------:R-:W-:Y:S01]  /*1420*/  IMAD.IADD R16, R1, 0x1, R4 ;  /* 0x0000000101107824 */ /* 0x000fe200078e0204 */
[----:B------:R-:W-:-:S04]  /*1430*/  LOP3.LUT R4, R4, 0xfffffff8, RZ, 0xc0, !PT ;  /* 0xfffffff804047812 */ /* 0x000fc800078ec0ff */
        /* <DEDUP_REMOVED lines=8> */
[----:B------:R-:W5:Y:S01]  /*14c0*/  LDL R4, [R14+0x38] ;  /* 0x000038000e047983 */ /* 0x000f620000100800 */
[----:B--2---:R-:W-:-:S04]  /*14d0*/  FSETP.GT.AND P5, PT, R12, R11, PT ;  /* 0x0000000b0c00720b */ /* 0x004fc80003fa4000 */
[----:B------:R-:W-:Y:S02]  /*14e0*/  FSEL R12, R12, R11, P5 ;  /* 0x0000000b0c0c7208 */ /* 0x000fe40002800000 */
[----:B------:R-:W-:Y:S02]  /*14f0*/  SEL R10, R7, R10, P5 ;  /* 0x0000000a070a7207 */ /* 0x000fe40002800000 */
[----:B---3--:R-:W-:-:S04]  /*1500*/  FSETP.GT.AND P6, PT, R13, R12, PT ;  /* 0x0000000c0d00720b */ /* 0x008fc80003fc4000 */
[----:B------:R-:W-:-:S04]  /*1510*/  FSEL R12, R13, R12, P6 ;  /* 0x0000000c0d0c7208 */ /* 0x000fc80003000000 */
[----:B----4-:R-:W-:-:S04]  /*1520*/  FSETP.GT.AND P4, PT, R15, R12, PT ;  /* 0x0000000c0f00720b */ /* 0x010fc80003f84000 */
[----:B------:R-:W-:Y:S01]  /*1530*/  FSEL R12, R15, R12, P4 ;  /* 0x0000000c0f0c7208 */ /* 0x000fe20002000000 */
[----:B------:R-:W-:-:S03]  /*1540*/  @P6 VIADD R10, R7, 0x1 ;  /* 0x00000001070a6836 */ /* 0x000fc60000000000 */
[----:B-----5:R-:W-:-:S04]  /*1550*/  FSETP.GT.AND P3, PT, R17, R12, PT ;  /* 0x0000000c1100720b */ /* 0x020fc80003f64000 */
[----:B------:R-:W-:Y:S01]  /*1560*/  FSEL R12, R17, R12, P3 ;  /* 0x0000000c110c7208 */ /* 0x000fe20001800000 */
[----:B------:R-:W-:-:S03]  /*1570*/  @P4 VIADD R10, R7, 0x2 ;  /* 0x00000002070a4836 */ /* 0x000fc60000000000 */
[----:B------:R-:W-:-:S04]  /*1580*/  FSETP.GT.AND P0, PT, R19, R12, PT ;  /* 0x0000000c1300720b */ /* 0x000fc80003f04000 */
        /* <DEDUP_REMOVED lines=10> */
[----:B------:R-:W-:-:S08]  /*1630*/  @P5 VIADD R10, R7, 0x6 ;  /* 0x00000006070a5836 */ /* 0x000fd00000000000 */
[C---:B------:R-:W-:Y:S02]  /*1640*/  @P3 VIADD R10, R7.reuse, 0x7 ;  /* 0x00000007070a3836 */ /* 0x040fe40000000000 */
[----:B------:R-:W-:-:S07]  /*1650*/  VIADD R7, R7, 0x8 ;  /* 0x0000000807077836 */ /* 0x000fce0000000000 */
.L_x_10:
[----:B------:R-:W-:Y:S05]  /*1660*/  @!P1 BRA `(.L_x_7) ;  /* 0x0000000000dc9947 */ /* 0x000fea0003800000 */
[----:B------:R-:W-:-:S05]  /*1670*/  IMAD.MOV R4, RZ, RZ, -R5 ;  /* 0x000000ffff047224 */ /* 0x000fca00078e0a05 */
[----:B------:R-:W-:-:S05]  /*1680*/  PRMT R4, R4, 0x7710, RZ ;  /* 0x0000771004047816 */ /* 0x000fca00000000ff */
[----:B------:R-:W-:-:S05]  /*1690*/  VIADD R4, R4, UR6 ;  /* 0x0000000604047c36 */ /* 0x000fca0008000000 */
[----:B------:R-:W-:-:S04]  /*16a0*/  LOP3.LUT R4, R4, 0xffff, RZ, 0xc0, !PT ;  /* 0x0000ffff04047812 */ /* 0x000fc800078ec0ff */
[C---:B------:R-:W-:Y:S02]  /*16b0*/  LOP3.LUT R13, R4.reuse, 0x7, RZ, 0xc0, !PT ;  /* 0x00000007040d7812 */ /* 0x040fe400078ec0ff */
[----:B------:R-:W-:Y:S02]  /*16c0*/  LOP3.LUT R12, R4, 0x3, RZ, 0xc0, !PT ;  /* 0x00000003040c7812 */ /* 0x000fe400078ec0ff */
[----:B------:R-:W-:-:S04]  /*16d0*/  IADD3 R13, P1, PT, R13, -0x1, RZ ;  /* 0xffffffff0d0d7810 */ /* 0x000fc80007f3e0ff */
[----:B------:R-:W-:Y:S01]  /*16e0*/  ISETP.GE.U32.AND P0, PT, R13, 0x3, PT ;  /* 0x000000030d00780c */ /* 0x000fe20003f06070 */
[----:B------:R-:W-:Y:S01]  /*16f0*/  IMAD.X R4, RZ, RZ, -0x1, P1 ;  /* 0xffffffffff047424 */ /* 0x000fe200008e06ff */
[----:B------:R-:W-:-:S04]  /*1700*/  ISETP.NE.U32.AND P1, PT, R12, RZ, PT ;  /* 0x000000ff0c00720c */ /* 0x000fc80003f25070 */
[----:B------:R-:W-:Y:S02]  /*1710*/  ISETP.GE.U32.AND.EX P0, PT, R4, RZ, PT, P0 ;  /* 0x000000ff0400720c */ /* 0x000fe40003f06100 */
[----:B------:R-:W-:-:S11]  /*1720*/  ISETP.NE.AND.EX P1, PT, RZ, RZ, PT, P1 ;  /* 0x000000ffff00720c */ /* 0x000fd60003f25310 */
        /* <DEDUP_REMOVED lines=19> */
[----:B------:R-:W-:-:S08]  /*1860*/  @P3 VIADD R10, R7, 0x2 ;  /* 0x00000002070a3836 */ /* 0x000fd00000000000 */
[C---:B------:R-:W-:Y:S02]  /*1870*/  @P4 VIADD R10, R7.reuse, 0x3 ;  /* 0x00000003070a4836 */ /* 0x040fe40000000000 */
[----:B------:R-:W-:-:S07]  /*1880*/  VIADD R7, R7, 0x4 ;  /* 0x0000000407077836 */ /* 0x000fce0000000000 */
.L_x_11:
[----:B------:R-:W-:Y:S05]  /*1890*/  @!P1 BRA `(.L_x_7) ;  /* 0x0000000000509947 */ /* 0x000fea0003800000 */
[----:B------:R-:W-:-:S04]  /*18a0*/  IMAD.SHL.U32 R4, R7, 0x8, RZ ;  /* 0x0000000807047824 */ /* 0x000fc800078e00ff */
[----:B------:R-:W-:-:S06]  /*18b0*/  IMAD.IADD R14, R1, 0x1, R4 ;  /* 0x00000001010e7824 */ /* 0x000fcc00078e0204 */
[----:B------:R-:W2:Y:S01]  /*18c0*/  LDL R14, [R14] ;  /* 0x000000000e0e7983 */ /* 0x000ea20000100800 */
[----:B------:R-:W-:-:S04]  /*18d0*/  ISETP.NE.U32.AND P0, PT, R12, 0x1, PT ;  /* 0x000000010c00780c */ /* 0x000fc80003f05070 */
[----:B------:R-:W-:Y:S02]  /*18e0*/  ISETP.NE.AND.EX P0, PT, RZ, RZ, PT, P0 ;  /* 0x000000ffff00720c */ /* 0x000fe40003f05300 */
[----:B--2---:R-:W-:-:S04]  /*18f0*/  FSETP.GT.AND P1, PT, R14, R11, PT ;  /* 0x0000000b0e00720b */ /* 0x004fc80003f24000 */
[----:B------:R-:W-:Y:S02]  /*1900*/  FSEL R13, R14, R11, P1 ;  /* 0x0000000b0e0d7208 */ /* 0x000fe40000800000 */
[----:B------:R-:W-:-:S05]  /*1910*/  SEL R10, R7, R10, P1 ;  /* 0x0000000a070a7207 */ /* 0x000fca0000800000 */
[----:B------:R-:W-:Y:S05]  /*1920*/  @!P0 BRA `(.L_x_7) ;  /* 0x00000000002c8947 */ /* 0x000fea0003800000 */
[----:B------:R-:W-:Y:S02]  /*1930*/  LOP3.LUT R4, R4, 0xfffffff8, RZ, 0xc0, !PT ;  /* 0xfffffff804047812 */ /* 0x000fe400078ec0ff */
[----:B------:R-:W-:-:S03]  /*1940*/  ISETP.NE.U32.AND P0, PT, R12, 0x2, PT ;  /* 0x000000020c00780c */ /* 0x000fc60003f05070 */
[----:B------:R-:W-:Y:S01]  /*1950*/  IMAD.IADD R12, R1, 0x1, R4 ;  /* 0x00000001010c7824 */ /* 0x000fe200078e0204 */
[----:B------:R-:W-:-:S04]  /*1960*/  ISETP.NE.AND.EX P0, PT, RZ, RZ, PT, P0 ;  /* 0x000000ffff00720c */ /* 0x000fc80003f05300 */
[----:B------:R-:W2:Y:S09]  /*1970*/  LDL R4, [R12+0x8] ;  /* 0x000008000c047983 */ /* 0x000eb20000100800 */
[----:B------:R-:W3:Y:S01]  /*1980*/  @P0 LDL R11, [R12+0x10] ;  /* 0x000010000c0b0983 */ /* 0x000ee20000100800 */
[----:B--2---:R-:W-:-:S04]  /*1990*/  FSETP.GT.AND P1, PT, R4, R13, PT ;  /* 0x0000000d0400720b */ /* 0x004fc80003f24000 */
[----:B------:R-:W-:-:S04]  /*19a0*/  FSEL R4, R4, R13, P1 ;  /* 0x0000000d04047208 */ /* 0x000fc80000800000 */
[----:B---3--:R-:W-:-:S05]  /*19b0*/  FSETP.GT.AND P2, PT, R11, R4, P0 ;  /* 0x000000040b00720b */ /* 0x008fca0000744000 */
[----:B------:R-:W-:-:S08]  /*19c0*/  @P1 VIADD R10, R7, 0x1 ;  /* 0x00000001070a1836 */ /* 0x000fd00000000000 */
[----:B------:R-:W-:-:S07]  /*19d0*/  @P2 VIADD R10, R7, 0x2 ;  /* 0x00000002070a2836 */ /* 0x000fce0000000000 */
.L_x_7:
[----:B------:R-:W-:Y:S01]  /*19e0*/  IMAD R4, R10, 0x8, R1 ;  /* 0x000000080a047824 */ /* 0x000fe200078e0201 */
[----:B------:R-:W2:Y:S04]  /*19f0*/  LDL R7, [R9+0x4] ;  /* 0x0000040009077983 */ /* 0x000ea80000100800 */
[----:B------:R-:W3:Y:S01]  /*1a00*/  LDL.64 R10, [R4] ;  /* 0x00000000040a7983 */ /* 0x000ee20000100a00 */
[----:B------:R-:W-:-:S05]  /*1a10*/  IADD3 R2, P0, PT, R2, 0x1, RZ ;  /* 0x0000000102027810 */ /* 0x000fca0007f1e0ff */
[----:B------:R-:W-:Y:S01]  /*1a20*/  IMAD.X R3, RZ, RZ, R3, P0 ;  /* 0x000000ffff037224 */ /* 0x000fe200000e0603 */
[----:B------:R-:W-:-:S04]  /*1a30*/  ISETP.GE.U32.AND P0, PT, R2, UR6, PT ;  /* 0x0000000602007c0c */ /* 0x000fc8000bf06070 */
[----:B------:R-:W-:Y:S01]  /*1a40*/  ISETP.GE.U32.AND.EX P0, PT, R3, UR7, PT, P0 ;  /* 0x0000000703007c0c */ /* 0x000fe2000bf06100 */
[----:B------:R-:W-:Y:S02]  /*1a50*/  VIADD R8, R8, 0x1 ;  /* 0x0000000108087836 */ /* 0x000fe40000000000 */
[----:B------:R-:W-:Y:S01]  /*1a60*/  VIADD R5, R5, 0x1 ;  /* 0x0000000105057836 */ /* 0x000fe20000000000 */
[----:B---3--:R0:W-:Y:S04]  /*1a70*/  STL.64 [R9], R10 ;  /* 0x0000000a09007387 */ /* 0x0081e80000100a00 */
[----:B--2--5:R0:W-:Y:S05]  /*1a80*/  STL.64 [R4], R6 ;  /* 0x0000000604007387 */ /* 0x0241ea0000100a00 */
[----:B------:R-:W-:Y:S05]  /*1a90*/  @!P0 BRA `(.L_x_12) ;  /* 0xfffffff000b88947 */ /* 0x000fea000383ffff */
[----:B------:R-:W-:Y:S01]  /*1aa0*/  UISETP.GE.U32.AND UP0, UPT, UR6, 0x10, UPT ;  /* 0x000000100600788c */ /* 0x000fe2000bf06070 */
[----:B------:R-:W-:Y:S01]  /*1ab0*/  ISETP.NE.U32.AND P0, PT, RZ, UR10, PT ;  /* 0x0000000aff007c0c */ /* 0x000fe2000bf05070 */
[----:B------:R-:W-:Y:S01]  /*1ac0*/  IMAD.MOV.U32 R2, RZ, RZ, RZ ;  /* 0x000000ffff027224 */ /* 0x000fe200078e00ff */
[----:B------:R-:W-:Y:S01]  /*1ad0*/  UMOV UR5, URZ ;  /* 0x000000ff00057c82 */ /* 0x000fe20008000000 */
[----:B------:R-:W-:Y:S01]  /*1ae0*/  UISETP.GE.U32.AND.EX UP0, UPT, UR7, URZ, UPT, UP0 ;  /* 0x000000ff0700728c */ /* 0x000fe2000bf06100 */
[----:B------:R-:W-:-:S08]  /*1af0*/  ISETP.NE.AND.EX P0, PT, RZ, RZ, PT, P0 ;  /* 0x000000ffff00720c */ /* 0x000fd00003f05300 */
[----:B------:R-:W-:Y:S05]  /*1b00*/  BRA.U !UP0, `(.L_x_13) ;  /* 0x0000000508107547 */ /* 0x000fea000b800000 */
[----:B------:R-:W1:Y:S01]  /*1b10*/  LDCU.64 UR12, c[0x0][0x388] ;  /* 0x00007100ff0c77ac */ /* 0x000e620008000a00 */
[----:B0-----:R-:W-:Y:S01]  /*1b20*/  VIADD R6, R1, 0x40 ;  /* 0x0000004001067836 */ /* 0x001fe20000000000 */
[----:B------:R-:W0:Y:S01]  /*1b30*/  LDCU UR5, c[0x0][0x394] ;  /* 0x00007280ff0577ac */ /* 0x000e220008000800 */
[----:B------:R-:W-:-:S06]  /*1b40*/  ULOP3.LUT UR7, UR6, 0xfffffff0, URZ, 0xc0, !UPT ;  /* 0xfffffff006077892 */ /* 0x000fcc000f8ec0ff */
[----:B------:R-:W-:Y:S01]  /*1b50*/  IMAD.U32 R2, RZ, RZ, UR7 ;  /* 0x00000007ff027e24 */ /* 0x000fe2000f8e00ff */
[----:B-1----:R-:W-:-:S04]  /*1b60*/  LEA R3, P1, R38, UR12, 0x2 ;  /* 0x0000000c26037c11 */ /* 0x002fc8000f8210ff */
[----:B------:R-:W-:Y:S01]  /*1b70*/  IADD3 R3, P2, PT, R3, 0x20, RZ ;  /* 0x0000002003037810 */ /* 0x000fe20007f5e0ff */
[----:B0-----:R-:W-:Y:S01]  /*1b80*/  UMOV UR4, UR5 ;  /* 0x0000000500047c82 */ /* 0x001fe20008000000 */
[----:B------:R-:W-:-:S05]  /*1b90*/  LEA.HI.X R8, R38, UR13, R0, 0x2, P1 ;  /* 0x0000000d26087c11 */ /* 0x000fca00088f1400 */
[----:B------:R-:W-:-:S07]  /*1ba0*/  IMAD.X R8, RZ, RZ, R8, P2 ;  /* 0x000000ffff087224 */ /* 0x000fce00010e0608 */
.L_x_14:
[----:B------:R-:W2:Y:S04]  /*1bb0*/  LDL R9, [R6+-0x3c] ;  /* 0xffffc40006097983 */ /* 0x000ea80000100800 */
[----:B---3--:R-:W3:Y:S04]  /*1bc0*/  LDL R11, [R6+-0x34] ;  /* 0xffffcc00060b7983 */ /* 0x008ee80000100800 */
[----:B------:R-:W4:Y:S04]  /*1bd0*/  LDL R13, [R6+-0x2c] ;  /* 0xffffd400060d7983 */ /* 0x000f280000100800 */
[----:B------:R-:W5:Y:S04]  /*1be0*/  LDL R15, [R6+-0x24] ;  /* 0xffffdc00060f7983 */ /* 0x000f680000100800 */
[----:B------:R-:W5:Y:S04]  /*1bf0*/  LDL R17, [R6+-0x1c] ;  /* 0xffffe40006117983 */ /* 0x000f680000100800 */
[----:B------:R-:W5:Y:S04]  /*1c00*/  LDL R19, [R6+-0x14] ;  /* 0xffffec0006137983 */ /* 0x000f680000100800 */
[----:B------:R-:W5:Y:S04]  /*1c10*/  LDL R21, [R6+-0xc] ;  /* 0xfffff40006157983 */ /* 0x000f680000100800 */
[----:B------:R-:W5:Y:S04]  /*1c20*/  LDL R23, [R6+-0x4] ;  /* 0xfffffc0006177983 */ /* 0x000f680000100800 */
[----:B------:R-:W5:Y:S04]  /*1c30*/  LDL R18, [R6+0x4] ;  /* 0x0000040006127983 */ /* 0x000f680000100800 */
[----:B------:R-:W5:Y:S04]  /*1c40*/  LDL R16, [R6+0xc] ;  /* 0x00000c0006107983 */ /* 0x000f680000100800 */
[----:B------:R-:W5:Y:S04]  /*1c50*/  LDL R14, [R6+0x14] ;  /* 0x00001400060e7983 */ /* 0x000f680000100800 */
[----:B------:R-:W5:Y:S04]  /*1c60*/  LDL R4, [R6+0x1c] ;  /* 0x00001c0006047983 */ /* 0x000f680000100800 */
[----:B------:R-:W5:Y:S04]  /*1c70*/  LDL R5, [R6+0x24] ;  /* 0x0000240006057983 */ /* 0x000f680000100800 */
[----:B------:R-:W5:Y:S04]  /*1c80*/  LDL R10, [R6+0x2c] ;  /* 0x00002c00060a7983 */ /* 0x000f680000100800 */
[----:B------:R-:W5:Y:S04]  /*1c90*/  LDL R12, [R6+0x34] ;  /* 0x00003400060c7983 */ /* 0x000f680000100800 */
[----:B------:R0:W5:Y:S01]  /*1ca0*/  LDL R7, [R6+0x3c] ;  /* 0x00003c0006077983 */ /* 0x0001620000100800 */
[----:B------:R-:W-:-:S04]  /*1cb0*/  UIADD3 UR7, UP0, UPT, UR7, -0x10, URZ ;  /* 0xfffffff007077890 */ /* 0x000fc8000ff1e0ff */
[----:B------:R-:W-:Y:S02]  /*1cc0*/  UIADD3.X UR4, UPT, UPT, UR4, -0x1, URZ, UP0, !UPT ;  /* 0xffffffff04047890 */ /* 0x000fe400087fe4ff */
[----:B------:R-:W-:Y:S01]  /*1cd0*/  UISETP.NE.U32.AND UP0, UPT, UR7, URZ, UPT ;  /* 0x000000ff0700728c */ /* 0x000fe2000bf05070 */
[----:B0-----:R-:W-:-:S03]  /*1ce0*/  VIADD R6, R6, 0x80 ;  /* 0x0000008006067836 */ /* 0x001fc60000000000 */
[----:B------:R-:W-:Y:S01]  /*1cf0*/  UISETP.NE.AND.EX UP0, UPT, UR4, URZ, UPT, UP0 ;  /* 0x000000ff0400728c */ /* 0x000fe2000bf05300 */
[----:B--2---:R-:W0:Y:S08]  /*1d00*/  F2I.TRUNC.NTZ R9, R9 ;  /* 0x0000000900097305 */ /* 0x004e30000020f100 */
[----:B---3--:R-:W1:Y:S08]  /*1d10*/  F2I.TRUNC.NTZ R11, R11 ;  /* 0x0000000b000b7305 */ /* 0x008e70000020f100 */
[----:B----4-:R-:W2:Y:S08]  /*1d20*/  F2I.TRUNC.NTZ R13, R13 ;  /* 0x0000000d000d7305 */ /* 0x010eb0000020f100 */
[----:B-----5:R-:W3:Y:S08]  /*1d30*/  F2I.TRUNC.NTZ R15, R15 ;  /* 0x0000000f000f7305 */ /* 0x020ef0000020f100 */
[----:B------:R-:W4:Y:S08]  /*1d40*/  F2I.TRUNC.NTZ R17, R17 ;  /* 0x0000001100117305 */ /* 0x000f30000020f100 */
[----:B------:R-:W5:Y:S08]  /*1d50*/  F2I.TRUNC.NTZ R19, R19 ;  /* 0x0000001300137305 */ /* 0x000f70000020f100 */
[----:B------:R-:W5:Y:S08]  /*1d60*/  F2I.TRUNC.NTZ R21, R21 ;  /* 0x0000001500157305 */ /* 0x000f70000020f100 */
[----:B------:R-:W5:Y:S08]  /*1d70*/  F2I.TRUNC.NTZ R23, R23 ;  /* 0x0000001700177305 */ /* 0x000f70000020f100 */
[----:B------:R-:W5:Y:S08]  /*1d80*/  F2I.TRUNC.NTZ R25, R18 ;  /* 0x0000001200197305 */ /* 0x000f70000020f100 */
[----:B------:R-:W5:Y:S08]  /*1d90*/  F2I.TRUNC.NTZ R27, R16 ;  /* 0x00000010001b7305 */ /* 0x000f70000020f100 */
[----:B------:R-:W5:Y:S08]  /*1da0*/  F2I.TRUNC.NTZ R29, R14 ;  /* 0x0000000e001d7305 */ /* 0x000f70000020f100 */
[----:B------:R0:W5:Y:S08]  /*1db0*/  F2I.TRUNC.NTZ R31, R4 ;  /* 0x00000004001f7305 */ /* 0x000170000020f100 */
[----:B------:R1:W5:Y:S01]  /*1dc0*/  F2I.TRUNC.NTZ R33, R5 ;  /* 0x0000000500217305 */ /* 0x000362000020f100 */
[----:B0-----:R-:W-:-:S05]  /*1dd0*/  IMAD.MOV.U32 R4, RZ, RZ, R3 ;  /* 0x000000ffff047224 */ /* 0x001fca00078e0003 */
[----:B------:R-:W-:Y:S02]  /*1de0*/  IADD3 R3, P1, PT, R4, 0x40, RZ ;  /* 0x0000004004037810 */ /* 0x000fe40007f3e0ff */
[----:B------:R-:W0:Y:S01]  /*1df0*/  F2I.TRUNC.NTZ R35, R10 ;  /* 0x0000000a00237305 */ /* 0x000e22000020f100 */
[----:B-1----:R-:W-:-:S04]  /*1e00*/  IMAD.MOV.U32 R5, RZ, RZ, R8 ;  /* 0x000000ffff057224 */ /* 0x002fc800078e0008 */
[----:B------:R-:W-:Y:S01]  /*1e10*/  IMAD.X R8, RZ, RZ, R5, P1 ;  /* 0x000000ffff087224 */ /* 0x000fe200008e0605 */
[----:B------:R1:W-:Y:S02]  /*1e20*/  STG.E desc[UR8][R4.64+-0x20], R9 ;  /* 0xffffe00904007986 */ /* 0x0003e4000c101908 */
[----:B------:R-:W1:Y:S02]  /*1e30*/  F2I.TRUNC.NTZ R37, R12 ;  /* 0x0000000c00257305 */ /* 0x000e64000020f100 */
[----:B------:R0:W-:Y:S04]  /*1e40*/  STG.E desc[UR8][R4.64+-0x1c], R11 ;  /* 0xffffe40b04007986 */ /* 0x0001e8000c101908 */
[----:B--2---:R2:W-:Y:S02]  /*1e50*/  STG.E desc[UR8][R4.64+-0x18], R13 ;  /* 0xffffe80d04007986 */ /* 0x0045e4000c101908 */
[----:B------:R-:W2:Y:S02]  /*1e60*/  F2I.TRUNC.NTZ R7, R7 ;  /* 0x0000000700077305 */ /* 0x000ea4000020f100 */
[----:B---3--:R3:W-:Y:S04]  /*1e70*/  STG.E desc[UR8][R4.64+-0x14], R15 ;  /* 0xffffec0f04007986 */ /* 0x0087e8000c101908 */
[----:B----4-:R3:W-:Y:S04]  /*1e80*/  STG.E desc[UR8][R4.64+-0x10], R17 ;  /* 0xfffff01104007986 */ /* 0x0107e8000c101908 */
[----:B-----5:R3:W-:Y:S04]  /*1e90*/  STG.E desc[UR8][R4.64+-0xc], R19 ;  /* 0xfffff41304007986 */ /* 0x0207e8000c101908 */
[----:B------:R3:W-:Y:S04]  /*1ea0*/  STG.E desc[UR8][R4.64+-0x8], R21 ;  /* 0xfffff81504007986 */ /* 0x0007e8000c101908 */
[----:B------:R3:W-:Y:S04]  /*1eb0*/  STG.E desc[UR8][R4.64+-0x4], R23 ;  /* 0xfffffc1704007986 */ /* 0x0007e8000c101908 */
[----:B------:R3:W-:Y:S04]  /*1ec0*/  STG.E desc[UR8][R4.64], R25 ;  /* 0x0000001904007986 */ /* 0x0007e8000c101908 */
[----:B------:R3:W-:Y:S04]  /*1ed0*/  STG.E desc[UR8][R4.64+0x4], R27 ;  /* 0x0000041b04007986 */ /* 0x0007e8000c101908 */
[----:B------:R3:W-:Y:S04]  /*1ee0*/  STG.E desc[UR8][R4.64+0x8], R29 ;  /* 0x0000081d04007986 */ /* 0x0007e8000c101908 */
[----:B------:R3:W-:Y:S04]  /*1ef0*/  STG.E desc[UR8][R4.64+0xc], R31 ;  /* 0x00000c1f04007986 */ /* 0x0007e8000c101908 */
[----:B------:R3:W-:Y:S04]  /*1f00*/  STG.E desc[UR8][R4.64+0x10], R33 ;  /* 0x0000102104007986 */ /* 0x0007e8000c101908 */
[----:B0-----:R3:W-:Y:S04]  /*1f10*/  STG.E desc[UR8][R4.64+0x14], R35 ;  /* 0x0000142304007986 */ /* 0x0017e8000c101908 */
[----:B-1----:R3:W-:Y:S04]  /*1f20*/  STG.E desc[UR8][R4.64+0x18], R37 ;  /* 0x0000182504007986 */ /* 0x0027e8000c101908 */
[----:B--2---:R3:W-:Y:S01]  /*1f30*/  STG.E desc[UR8][R4.64+0x1c], R7 ;  /* 0x00001c0704007986 */ /* 0x0047e2000c101908 */
[----:B------:R-:W-:Y:S05]  /*1f40*/  BRA.U UP0, `(.L_x_14) ;  /* 0xfffffffd00187547 */ /* 0x000fea000b83ffff */
.L_x_13:
[----:B------:R-:W-:Y:S05]  /*1f50*/  @!P0 EXIT ;  /* 0x000000000000894d */ /* 0x000fea0003800000 */
[----:B------:R-:W-:Y:S02]  /*1f60*/  UISETP.GE.U32.AND UP0, UPT, UR10, 0x8, UPT ;  /* 0x000000080a00788c */ /* 0x000fe4000bf06070 */
[----:B------:R-:W-:Y:S02]  /*1f70*/  ULOP3.LUT UR7, UR6, 0x7, URZ, 0xc0, !UPT ;  /* 0x0000000706077892 */ /* 0x000fe4000f8ec0ff */
[----:B------:R-:W-:-:S04]  /*1f80*/  UISETP.GE.U32.AND.EX UP0, UPT, URZ, URZ, UPT, UP0 ;  /* 0x000000ffff00728c */ /* 0x000fc8000bf06100 */
[----:B------:R-:W-:-:S04]  /*1f90*/  ISETP.NE.U32.AND P0, PT, RZ, UR7, PT ;  /* 0x00000007ff007c0c */ /* 0x000fc8000bf05070 */
[----:B------:R-:W-:Y:S01]  /*1fa0*/  ISETP.NE.AND.EX P0, PT, RZ, RZ, PT, P0 ;  /* 0x000000ffff00720c */ /* 0x000fe20003f05300 */
[----:B------:R-:W-:-:S12]  /*1fb0*/  BRA.U !UP0, `(.L_x_15) ;  /* 0x0000000508607547 */ /* 0x000fd8000b800000 */
[C---:B0--3--:R-:W-:Y:S01]  /*1fc0*/  VIADD R7, R2.reuse, 0x2 ;  /* 0x0000000202077836 */ /* 0x049fe20000000000 */
[----:B------:R-:W0:Y:S01]  /*1fd0*/  LDCU.64 UR10, c[0x0][0x388] ;  /* 0x00007100ff0a77ac */ /* 0x000e220008000a00 */
[C---:B------:R-:W-:Y:S02]  /*1fe0*/  VIADD R9, R2.reuse, 0x3 ;  /* 0x0000000302097836 */ /* 0x040fe40000000000 */
[----:B------:R-:W-:Y:S02]  /*1ff0*/  IMAD.SHL.U32 R4, R7, 0x8, RZ ;  /* 0x0000000807047824 */ /* 0x000fe400078e00ff */
[----:B------:R-:W-:Y:S02]  /*2000*/  IMAD.SHL.U32 R3, R9, 0x8, RZ ;  /* 0x0000000809037824 */ /* 0x000fe400078e00ff */
[----:B------:R-:W-:Y:S01]  /*2010*/  VIADD R5, R2, 0x1 ;  /* 0x0000000102057836 */ /* 0x000fe20000000000 */
[----:B------:R-:W-:Y:S01]  /*2020*/  LOP3.LUT R4, R4, 0xfffffff8, RZ, 0xc0, !PT ;  /* 0xfffffff804047812 */ /* 0x000fe200078ec0ff */
[----:B------:R-:W-:-:S02]  /*2030*/  VIADD R11, R2, 0x4 ;  /* 0x00000004020b7836 */ /* 0x000fc40000000000 */
[----:B------:R-:W-:Y:S02]  /*2040*/  IMAD.SHL.U32 R6, R5, 0x8, RZ ;  /* 0x0000000805067824 */ /* 0x000fe400078e00ff */
[----:B------:R-:W-:Y:S01]  /*2050*/  IMAD.IADD R19, R1, 0x1, R4 ;  /* 0x0000000101137824 */ /* 0x000fe200078e0204 */
[----:B------:R-:W-:Y:S01]  /*2060*/  LOP3.LUT R4, R3, 0xfffffff8, RZ, 0xc0, !PT ;  /* 0xfffffff803047812 */ /* 0x000fe200078ec0ff */
[----:B------:R-:W-:Y:S01]  /*2070*/  IMAD.SHL.U32 R8, R11, 0x8, RZ ;  /* 0x000000080b087824 */ /* 0x000fe200078e00ff */
[----:B------:R-:W-:Y:S01]  /*2080*/  LOP3.LUT R6, R6, 0xfffffff8, RZ, 0xc0, !PT ;  /* 0xfffffff806067812 */ /* 0x000fe200078ec0ff */
[----:B------:R-:W-:Y:S02]  /*2090*/  VIADD R3, R2, 0x5 ;  /* 0x0000000502037836 */ /* 0x000fe40000000000 */
[----:B------:R-:W-:Y:S01]  /*20a0*/  IMAD.IADD R17, R1, 0x1, R4 ;  /* 0x0000000101117824 */ /* 0x000fe200078e0204 */
[----:B------:R-:W-:Y:S01]  /*20b0*/  LOP3.LUT R4, R8, 0xfffffff8, RZ, 0xc0, !PT ;  /* 0xfffffff808047812 */ /* 0x000fe200078ec0ff */
[----:B------:R-:W-:Y:S01]  /*20c0*/  IMAD.SHL.U32 R8, R3, 0x8, RZ ;  /* 0x0000000803087824 */ /* 0x000fe200078e00ff */
[----:B------:R-:W2:Y:S01]  /*20d0*/  LDL R19, [R19+0x4] ;  /* 0x0000040013137983 */ /* 0x000ea20000100800 */
[----:B------:R-:W-:-:S02]  /*20e0*/  VIADD R15, R2, 0x6 ;  /* 0x00000006020f7836 */ /* 0x000fc40000000000 */
[C---:B------:R-:W-:Y:S01]  /*20f0*/  IMAD.IADD R23, R1.reuse, 0x1, R4 ;  /* 0x0000000101177824 */ /* 0x040fe200078e0204 */
[----:B------:R-:W-:Y:S01]  /*2100*/  LOP3.LUT R4, R8, 0xfffffff8, RZ, 0xc0, !PT ;  /* 0xfffffff808047812 */ /* 0x000fe200078ec0ff */
[C---:B------:R-:W-:Y:S01]  /*2110*/  IMAD.U32 R10, R2.reuse, 0x8, R1 ;  /* 0x00000008020a7824 */ /* 0x040fe200078e0001 */
[----:B------:R-:W3:Y:S01]  /*2120*/  LDL R17, [R17+0x4] ;  /* 0x0000040011117983 */ /* 0x000ee20000100800 */
[----:B------:R-:W-:Y:S02]  /*2130*/  IMAD.IADD R25, R1, 0x1, R6 ;  /* 0x0000000101197824 */ /* 0x000fe400078e0206 */
[----:B------:R-:W-:Y:S01]  /*2140*/  IMAD.SHL.U32 R8, R15, 0x8, RZ ;  /* 0x000000080f087824 */ /* 0x000fe200078e00ff */
[----:B------:R-:W4:Y:S01]  /*2150*/  LDL R6, [R10+0x4] ;  /* 0x000004000a067983 */ /* 0x000f220000100800 */
[----:B------:R-:W-:Y:S02]  /*2160*/  VIADD R21, R2, 0x7 ;  /* 0x0000000702157836 */ /* 0x000fe40000000000 */
[----:B------:R-:W-:Y:S01]  /*2170*/  IMAD.IADD R16, R1, 0x1, R4 ;  /* 0x0000000101107824 */ /* 0x000fe200078e0204 */
[----:B------:R-:W5:Y:S01]  /*2180*/  LDL R25, [R25+0x4] ;  /* 0x0000040019197983 */ /* 0x000f620000100800 */
[----:B------:R-:W-:Y:S01]  /*2190*/  LOP3.LUT R4, R8, 0xfffffff8, RZ, 0xc0, !PT ;  /* 0xfffffff808047812 */ /* 0x000fe200078ec0ff */
[----:B------:R-:W-:-:S02]  /*21a0*/  IMAD.SHL.U32 R8, R21, 0x8, RZ ;  /* 0x0000000815087824 */ /* 0x000fc400078e00ff */
[----:B------:R-:W3:Y:S02]  /*21b0*/  LDL R23, [R23+0x4] ;  /* 0x0000040017177983 */ /* 0x000ee40000100800 */
[C---:B------:R-:W-:Y:S01]  /*21c0*/  IMAD.IADD R18, R1.reuse, 0x1, R4 ;  /* 0x0000000101127824 */ /* 0x040fe200078e0204 */
[----:B------:R-:W-:Y:S01]  /*21d0*/  LOP3.LUT R4, R8, 0xfffffff8, RZ, 0xc0, !PT ;  /* 0xfffffff808047812 */ /* 0x000fe200078ec0ff */
[----:B------:R-:W3:Y:S04]  /*21e0*/  LDL R16, [R16+0x4] ;  /* 0x0000040010107983 */ /* 0x000ee80000100800 */
[----:B------:R-:W-:Y:S01]  /*21f0*/  IMAD.IADD R4, R1, 0x1, R4 ;  /* 0x0000000101047824 */ /* 0x000fe200078e0204 */
[----:B------:R-:W3:Y:S04]  /*2200*/  LDL R18, [R18+0x4] ;  /* 0x0000040012127983 */ /* 0x000ee80000100800 */
[----:B------:R1:W3:Y:S01]  /*2210*/  LDL R14, [R4+0x4] ;  /* 0x00000400040e7983 */ /* 0x0002e20000100800 */
[----:B------:R-:W-:-:S02]  /*2220*/  IADD3 R8, P1, PT, R2, R38, RZ ;  /* 0x0000002602087210 */ /* 0x000fc40007f3e0ff */
[----:B------:R-:W-:Y:S02]  /*2230*/  IADD3 R5, P2, PT, R5, R38, RZ ;  /* 0x0000002605057210 */ /* 0x000fe40007f5e0ff */
[----:B------:R-:W-:Y:S02]  /*2240*/  IADD3.X R13, PT, PT, R0, UR5, RZ, P1, !PT ;  /* 0x00000005000d7c10 */ /* 0x000fe40008ffe4ff */
[----:B0-----:R-:W-:-:S04]  /*2250*/  LEA R12, P1, R8, UR10, 0x2 ;  /* 0x0000000a080c7c11 */ /* 0x001fc8000f8210ff */
[----:B------:R-:W-:Y:S01]  /*2260*/  LEA.HI.X R13, R8, UR11, R13, 0x2, P1 ;  /* 0x0000000b080d7c11 */ /* 0x000fe200088f140d */
[----:B------:R-:W-:Y:S01]  /*2270*/  IMAD.X R8, RZ, RZ, R0, P2 ;  /* 0x000000ffff087224 */ /* 0x000fe200010e0600 */
[----:B-1----:R-:W-:Y:S02]  /*2280*/  LEA R4, P1, R5, UR10, 0x2 ;  /* 0x0000000a05047c11 */ /* 0x002fe4000f8210ff */
[-C--:B------:R-:W-:Y:S02]  /*2290*/  IADD3 R9, P2, PT, R9, R38.reuse, RZ ;  /* 0x0000002609097210 */ /* 0x080fe40007f5e0ff */
[----:B------:R-:W-:Y:S02]  /*22a0*/  LEA.HI.X R5, R5, UR11, R8, 0x2, P1 ;  /* 0x0000000b05057c11 */ /* 0x000fe400088f1408 */
[-C--:B------:R-:W-:Y:S02]  /*22b0*/  IADD3 R7, P1, PT, R7, R38.reuse, RZ ;  /* 0x0000002607077210 */ /* 0x080fe40007f3e0ff */
[----:B------:R-:W-:Y:S01]  /*22c0*/  IADD3 R11, P3, PT, R11, R38, RZ ;  /* 0x000000260b0b7210 */ /* 0x000fe20007f7e0ff */
[----:B------:R-:W-:-:S02]  /*22d0*/  IMAD.X R22, RZ, RZ, R0, P2 ;  /* 0x000000ffff167224 */ /* 0x000fc400010e0600 */
[--C-:B------:R-:W-:Y:S01]  /*22e0*/  IMAD.X R24, RZ, RZ, R0.reuse, P1 ;  /* 0x000000ffff187224 */ /* 0x100fe200008e0600 */
[----:B------:R-:W-:Y:S01]  /*22f0*/  LEA R8, P2, R9, UR10, 0x2 ;  /* 0x0000000a09087c11 */ /* 0x000fe2000f8410ff */
[----:B------:R-:W-:Y:S01]  /*2300*/  IMAD.X R20, RZ, RZ, R0, P3 ;  /* 0x000000ffff147224 */ /* 0x000fe200018e0600 */
[----:B------:R-:W-:Y:S02]  /*2310*/  LEA R10, P3, R11, UR10, 0x2 ;  /* 0x0000000a0b0a7c11 */ /* 0x000fe4000f8610ff */
[----:B------:R-:W-:Y:S02]  /*2320*/  LEA.HI.X R9, R9, UR11, R22, 0x2, P2 ;  /* 0x0000000b09097c11 */ /* 0x000fe400090f1416 */
[----:B------:R-:W-:Y:S02]  /*2330*/  LEA.HI.X R11, R11, UR11, R20, 0x2, P3 ;  /* 0x0000000b0b0b7c11 */ /* 0x000fe400098f1414 */
[-C--:B------:R-:W-:Y:S02]  /*2340*/  IADD3 R15, P2, PT, R15, R38.reuse, RZ ;  /* 0x000000260f0f7210 */ /* 0x080fe40007f5e0ff */
[----:B------:R-:W-:Y:S01]  /*2350*/  IADD3 R22, P3, PT, R21, R38, RZ ;  /* 0x0000002615167210 */ /* 0x000fe20007f7e0ff */
[----:B------:R-:W-:Y:S01]  /*2360*/  VIADD R2, R2, 0x8 ;  /* 0x0000000802027836 */ /* 0x000fe20000000000 */
[----:B------:R-:W-:Y:S01]  /*2370*/  UMOV UR5, URZ ;  /* 0x000000ff00057c82 */ /* 0x000fe20008000000 */
[----:B----4-:R0:W1:Y:S08]  /*2380*/  F2I.TRUNC.NTZ R27, R6 ;  /* 0x00000006001b7305 */ /* 0x010070000020f100 */
[----:B-----5:R-:W4:Y:S01]  /*2390*/  F2I.TRUNC.NTZ R25, R25 ;  /* 0x0000001900197305 */ /* 0x020f22000020f100 */
[----:B0-----:R-:W-:-:S04]  /*23a0*/  LEA R6, P1, R7, UR10, 0x2 ;  /* 0x0000000a07067c11 */ /* 0x001fc8000f8210ff */
[----:B------:R-:W-:-:S03]  /*23b0*/  LEA.HI.X R7, R7, UR11, R24, 0x2, P1 ;  /* 0x0000000b07077c11 */ /* 0x000fc600088f1418 */
[----:B--2---:R-:W0:Y:S01]  /*23c0*/  F2I.TRUNC.NTZ R19, R19 ;  /* 0x0000001300137305 */ /* 0x004e22000020f100 */
[----:B-1----:R1:W-:Y:S01]  /*23d0*/  STG.E desc[UR8][R12.64], R27 ;  /* 0x0000001b0c007986 */ /* 0x0023e2000c101908 */
[----:B------:R-:W-:-:S06]  /*23e0*/  IADD3 R3, P1, PT, R3, R38, RZ ;  /* 0x0000002603037210 */ /* 0x000fcc0007f3e0ff */
[----:B---3--:R-:W2:Y:S01]  /*23f0*/  F2I.TRUNC.NTZ R17, R17 ;  /* 0x0000001100117305 */ /* 0x008ea2000020f100 */
[----:B----4-:R3:W-:Y:S01]  /*2400*/  STG.E desc[UR8][R4.64], R25 ;  /* 0x0000001904007986 */ /* 0x0107e2000c101908 */
[----:B------:R-:W-:-:S06]  /*2410*/  IMAD.X R24, RZ, RZ, R0, P1 ;  /* 0x000000ffff187224 */ /* 0x000fcc00008e0600 */
[----:B------:R-:W4:Y:S01]  /*2420*/  F2I.TRUNC.NTZ R23, R23 ;  /* 0x0000001700177305 */ /* 0x000f22000020f100 */
[----:B-1----:R-:W-:-:S07]  /*2430*/  LEA R12, P1, R3, UR10, 0x2 ;  /* 0x0000000a030c7c11 */ /* 0x002fce000f8210ff */
[----:B------:R1:W5:Y:S01]  /*2440*/  F2I.TRUNC.NTZ R29, R16 ;  /* 0x00000010001d7305 */ /* 0x000362000020f100 */
[----:B------:R-:W-:-:S07]  /*2450*/  IMAD.X R27, RZ, RZ, R0, P3 ;  /* 0x000000ffff1b7224 */ /* 0x000fce00018e0600 */
[----:B------:R-:W5:Y:S01]  /*2460*/  F2I.TRUNC.NTZ R31, R18 ;  /* 0x00000012001f7305 */ /* 0x000f62000020f100 */
[----:B-1----:R-:W-:Y:S01]  /*2470*/  IMAD.X R16, RZ, RZ, R0, P2 ;  /* 0x000000ffff107224 */ /* 0x002fe200010e0600 */
[----:B------:R-:W-:-:S06]  /*2480*/  LEA R20, P2, R15, UR10, 0x2 ;  /* 0x0000000a0f147c11 */ /* 0x000fcc000f8410ff */
[----:B---3--:R-:W1:Y:S01]  /*2490*/  F2I.TRUNC.NTZ R5, R14 ;  /* 0x0000000e00057305 */ /* 0x008e62000020f100 */
[C---:B------:R-:W-:Y:S02]  /*24a0*/  LEA R26, P3, R22.reuse, UR10, 0x2 ;  /* 0x0000000a161a7c11 */ /* 0x040fe4000f8610ff */
[----:B------:R-:W-:Y:S01]  /*24b0*/  LEA.HI.X R13, R3, UR11, R24, 0x2, P1 ;  /* 0x0000000b030d7c11 */ /* 0x000fe200088f1418 */
[----:B0-----:R0:W-:Y:S01]  /*24c0*/  STG.E desc[UR8][R6.64], R19 ;  /* 0x0000001306007986 */ /* 0x0011e2000c101908 */
[----:B------:R-:W-:Y:S02]  /*24d0*/  LEA.HI.X R21, R15, UR11, R16, 0x2, P2 ;  /* 0x0000000b0f157c11 */ /* 0x000fe400090f1410 */
[----:B------:R-:W-:Y:S01]  /*24e0*/  LEA.HI.X R27, R22, UR11, R27, 0x2, P3 ;  /* 0x0000000b161b7c11 */ /* 0x000fe200098f141b */
[----:B--2---:R0:W-:Y:S04]  /*24f0*/  STG.E desc[UR8][R8.64], R17 ;  /* 0x0000001108007986 */ /* 0x0041e8000c101908 */
[----:B----4-:R0:W-:Y:S04]  /*2500*/  STG.E desc[UR8][R10.64], R23 ;  /* 0x000000170a007986 */ /* 0x0101e8000c101908 */
[----:B-----5:R0:W-:Y:S04]  /*2510*/  STG.E desc[UR8][R12.64], R29 ;  /* 0x0000001d0c007986 */ /* 0x0201e8000c101908 */
[----:B------:R0:W-:Y:S04]  /*2520*/  STG.E desc[UR8][R20.64], R31 ;  /* 0x0000001f14007986 */ /* 0x0001e8000c101908 */
[----:B-1----:R0:W-:Y:S02]  /*2530*/  STG.E desc[UR8][R26.64], R5 ;  /* 0x000000051a007986 */ /* 0x0021e4000c101908 */
.L_x_15:
[----:B------:R-:W-:Y:S05]  /*2540*/  @!P0 EXIT ;  /* 0x000000000000894d */ /* 0x000fea0003800000 */
[----:B------:R-:W-:Y:S02]  /*2550*/  UISETP.GE.U32.AND UP0, UPT, UR7, 0x4, UPT ;  /* 0x000000040700788c */ /* 0x000fe4000bf06070 */
[----:B------:R-:W-:Y:S02]  /*2560*/  ULOP3.LUT UR6, UR6, 0x3, URZ, 0xc0, !UPT ;  /* 0x0000000306067892 */ /* 0x000fe4000f8ec0ff */
[----:B------:R-:W-:Y:S01]  /*2570*/  UISETP.GE.U32.AND.EX UP0, UPT, URZ, URZ, UPT, UP0 ;  /* 0x000000ffff00728c */ /* 0x000fe2000bf06100 */
[----:B------:R-:W-:Y:S01]  /*2580*/  UMOV UR4, URZ ;  /* 0x000000ff00047c82 */ /* 0x000fe20008000000 */
[----:B------:R-:W1:Y:S02]  /*2590*/  LDCU.64 UR12, c[0x0][0x388] ;  /* 0x00007100ff0c77ac */ /* 0x000e640008000a00 */
[----:B------:R-:W-:-:S04]  /*25a0*/  ISETP.NE.U32.AND P0, PT, RZ, UR6, PT ;  /* 0x00000006ff007c0c */ /* 0x000fc8000bf05070 */
[----:B------:R-:W-:Y:S01]  /*25b0*/  ISETP.NE.AND.EX P0, PT, RZ, UR4, PT, P0 ;  /* 0x00000004ff007c0c */ /* 0x000fe2000bf05300 */
        /* <DEDUP_REMOVED lines=8> */
[----:B------:R-:W-:-:S02]  /*2640*/  IMAD.U32 R5, R2, 0x8, R1 ;  /* 0x0000000802057824 */ /* 0x000fc400078e0001 */
[----:B------:R-:W-:Y:S02]  /*2650*/  IMAD.SHL.U32 R12, R11, 0x8, RZ ;  /* 0x000000080b0c7824 */ /* 0x000fe400078e00ff */
[C---:B------:R-:W-:Y:S01]  /*2660*/  IMAD.IADD R6, R1.reuse, 0x1, R4 ;  /* 0x0000000101067824 */ /* 0x040fe200078e0204 */
[----:B------:R-:W-:Y:S01]  /*2670*/  LOP3.LUT R4, R8, 0xfffffff8, RZ, 0xc0, !PT ;  /* 0xfffffff808047812 */ /* 0x000fe200078ec0ff */
[----:B------:R2:W3:Y:S04]  /*2680*/  LDL R3, [R5+0x4] ;  /* 0x0000040005037983 */ /* 0x0004e80000100800 */
[C---:B------:R-:W-:Y:S01]  /*2690*/  IMAD.IADD R10, R1.reuse, 0x1, R4 ;  /* 0x00000001010a7824 */ /* 0x040fe200078e0204 */
[----:B------:R-:W-:Y:S01]  /*26a0*/  LOP3.LUT R4, R12, 0xfffffff8, RZ, 0xc0, !PT ;  /* 0xfffffff80c047812 */ /* 0x000fe200078ec0ff */
[----:B------:R4:W5:Y:S04]  /*26b0*/  LDL R8, [R6+0x4] ;  /* 0x0000040006087983 */ /* 0x0009680000100800 */
[----:B------:R-:W-:Y:S01]  /*26c0*/  IMAD.IADD R12, R1, 0x1, R4 ;  /* 0x00000001010c7824 */ /* 0x000fe200078e0204 */
[----:B------:R-:W5:Y:S04]  /*26d0*/  LDL R10, [R10+0x4] ;  /* 0x000004000a0a7983 */ /* 0x000f680000100800 */
[----:B------:R1:W5:Y:S01]  /*26e0*/  LDL R16, [R12+0x4] ;  /* 0x000004000c107983 */ /* 0x0003620000100800 */
[CC--:B--2---:R-:W-:Y:S01]  /*26f0*/  IADD3 R5, P1, PT, R2.reuse, R38.reuse, RZ ;  /* 0x0000002602057210 */ /* 0x0c4fe20007f3e0ff */
[----:B------:R-:W-:Y:S01]  /*2700*/  VIADD R2, R2, 0x4 ;  /* 0x0000000402027836 */ /* 0x000fe20000000000 */
[----:B------:R-:W-:-:S02]  /*2710*/  IADD3 R7, P2, PT, R7, R38, RZ ;  /* 0x0000002607077210 */ /* 0x000fc40007f5e0ff */
[----:B----4-:R-:W-:Y:S01]  /*2720*/  IADD3.X R6, PT, PT, R0, UR5, RZ, P1, !PT ;  /* 0x0000000500067c10 */ /* 0x010fe20008ffe4ff */
[----:B------:R-:W-:Y:S01]  /*2730*/  UMOV UR5, URZ ;  /* 0x000000ff00057c82 */ /* 0x000fe20008000000 */
[----:B0-----:R-:W-:Y:S01]  /*2740*/  LEA R4, P1, R5, UR10, 0x2 ;  /* 0x0000000a05047c11 */ /* 0x001fe2000f8210ff */
[----:B-1----:R-:W-:Y:S01]  /*2750*/  IMAD.X R12, RZ, RZ, R0, P2 ;  /* 0x000000ffff0c7224 */ /* 0x002fe200010e0600 */
[-C--:B------:R-:W-:Y:S02]  /*2760*/  IADD3 R9, P3, PT, R9, R38.reuse, RZ ;  /* 0x0000002609097210 */ /* 0x080fe40007f7e0ff */
[----:B------:R-:W-:Y:S02]  /*2770*/  IADD3 R11, P4, PT, R11, R38, RZ ;  /* 0x000000260b0b7210 */ /* 0x000fe40007f9e0ff */
[----:B------:R-:W-:Y:S01]  /*2780*/  LEA.HI.X R5, R5, UR11, R6, 0x2, P1 ;  /* 0x0000000b05057c11 */ /* 0x000fe200088f1406 */
[--C-:B------:R-:W-:Y:S01]  /*2790*/  IMAD.X R14, RZ, RZ, R0.reuse, P3 ;  /* 0x000000ffff0e7224 */ /* 0x100fe200018e0600 */
[----:B------:R-:W-:Y:S01]  /*27a0*/  LEA R6, P1, R7, UR10, 0x2 ;  /* 0x0000000a07067c11 */ /* 0x000fe2000f8210ff */
[----:B------:R-:W-:-:S03]  /*27b0*/  IMAD.X R18, RZ, RZ, R0, P4 ;  /* 0x000000ffff127224 */ /* 0x000fc600020e0600 */
[----:B------:R-:W-:Y:S01]  /*27c0*/  LEA.HI.X R7, R7, UR11, R12, 0x2, P1 ;  /* 0x0000000b07077c11 */ /* 0x000fe200088f140c */
[----:B---3--:R-:W0:Y:S08]  /*27d0*/  F2I.TRUNC.NTZ R3, R3 ;  /* 0x0000000300037305 */ /* 0x008e30000020f100 */
[----:B-----5:R1:W2:Y:S01]  /*27e0*/  F2I.TRUNC.NTZ R13, R8 ;  /* 0x00000008000d7305 */ /* 0x0202a2000020f100 */
[----:B0-----:R4:W-:Y:S07]  /*27f0*/  STG.E desc[UR8][R4.64], R3 ;  /* 0x0000000304007986 */ /* 0x0019ee000c101908 */
[----:B------:R0:W3:Y:S01]  /*2800*/  F2I.TRUNC.NTZ R15, R10 ;  /* 0x0000000a000f7305 */ /* 0x0000e2000020f100 */
[----:B-1----:R-:W-:-:S04]  /*2810*/  LEA R8, P2, R9, UR10, 0x2 ;  /* 0x0000000a09087c11 */ /* 0x002fc8000f8410ff */
[----:B------:R-:W-:Y:S01]  /*2820*/  LEA.HI.X R9, R9, UR11, R14, 0x2, P2 ;  /* 0x0000000b09097c11 */ /* 0x000fe200090f140e */
[----:B--2---:R4:W-:Y:S02]  /*2830*/  STG.E desc[UR8][R6.64], R13 ;  /* 0x0000000d06007986 */ /* 0x0049e4000c101908 */
[----:B------:R-:W1:Y:S01]  /*2840*/  F2I.TRUNC.NTZ R17, R16 ;  /* 0x0000001000117305 */ /* 0x000e62000020f100 */
[----:B0-----:R-:W-:-:S04]  /*2850*/  LEA R10, P3, R11, UR10, 0x2 ;  /* 0x0000000a0b0a7c11 */ /* 0x001fc8000f8610ff */
[----:B------:R-:W-:Y:S01]  /*2860*/  LEA.HI.X R11, R11, UR11, R18, 0x2, P3 ;  /* 0x0000000b0b0b7c11 */ /* 0x000fe200098f1412 */
[----:B---3--:R4:W-:Y:S04]  /*2870*/  STG.E desc[UR8][R8.64], R15 ;  /* 0x0000000f08007986 */ /* 0x0089e8000c101908 */
[----:B-1----:R4:W-:Y:S04]  /*2880*/  STG.E desc[UR8][R10.64], R17 ;  /* 0x000000110a007986 */ /* 0x0029e8000c101908 */
.L_x_16:
[----:B-1----:R-:W-:Y:S05]  /*2890*/  @!P0 EXIT ;  /* 0x000000000000894d */ /* 0x002fea0003800000 */
.L_x_17:
[----:B0--34-:R-:W-:-:S05]  /*28a0*/  IMAD.U32 R7, R2, 0x8, R1 ;  /* 0x0000000802077824 */ /* 0x019fca00078e0001 */
[----:B-1----:R-:W2:Y:S01]  /*28b0*/  LDL R3, [R7+0x4] ;  /* 0x0000040007037983 */ /* 0x002ea20000100800 */
[C---:B------:R-:W-:Y:S01]  /*28c0*/  IADD3 R5, P0, PT, R2.reuse, R38, RZ ;  /* 0x0000002602057210 */ /* 0x040fe20007f1e0ff */
[----:B------:R-:W-:Y:S01]  /*28d0*/  UIADD3 UR6, UP0, UPT, UR6, -0x1, URZ ;  /* 0xffffffff06067890 */ /* 0x000fe2000ff1e0ff */
[----:B------:R-:W-:Y:S02]  /*28e0*/  VIADD R2, R2, 0x1 ;  /* 0x0000000102027836 */ /* 0x000fe40000000000 */
[----:B------:R-:W-:Y:S01]  /*28f0*/  IADD3.X R6, PT, PT, R0, UR5, RZ, P0, !PT ;  /* 0x0000000500067c10 */ /* 0x000fe200087fe4ff */
[----:B------:R-:W-:Y:S01]  /*2900*/  UIADD3.X UR4, UPT, UPT, UR4, -0x1, URZ, UP0, !UPT ;  /* 0xffffffff04047890 */ /* 0x000fe200087fe4ff */
[C---:B------:R-:W-:Y:S01]  /*2910*/  LEA R4, P0, R5.reuse, UR12, 0x2 ;  /* 0x0000000c05047c11 */ /* 0x040fe2000f8010ff */
[----:B------:R-:W-:Y:S01]  /*2920*/  UISETP.NE.U32.AND UP0, UPT, UR6, URZ, UPT ;  /* 0x000000ff0600728c */ /* 0x000fe2000bf05070 */
[----:B------:R-:W-:Y:S02]  /*2930*/  UMOV UR5, URZ ;  /* 0x000000ff00057c82 */ /* 0x000fe40008000000 */
[----:B------:R-:W-:Y:S01]  /*2940*/  LEA.HI.X R5, R5, UR13, R6, 0x2, P0 ;  /* 0x0000000d05057c11 */ /* 0x000fe200080f1406 */
[----:B------:R-:W-:Y:S01]  /*2950*/  UISETP.NE.AND.EX UP0, UPT, UR4, URZ, UPT, UP0 ;  /* 0x000000ff0400728c */ /* 0x000fe2000bf05300 */
[----:B--2---:R-:W0:Y:S03]  /*2960*/  F2I.TRUNC.NTZ R3, R3 ;  /* 0x0000000300037305 */ /* 0x004e26000020f100 */
[----:B0-----:R1:W-:Y:S05]  /*2970*/  STG.E desc[UR8][R4.64], R3 ;  /* 0x0000000304007986 */ /* 0x0013ea000c101908 */
[----:B------:R-:W-:Y:S05]  /*2980*/  BRA.U UP0, `(.L_x_17) ;  /* 0xfffffffd00c47547 */ /* 0x000fea000b83ffff */
[----:B------:R-:W-:Y:S05]  /*2990*/  EXIT ;  /* 0x000000000000794d */ /* 0x000fea0003800000 */
.L_x_18:
        /* <DEDUP_REMOVED lines=14> */
.L_x_80:


//--------------------- .text._Z13matchHistCudaPfS_mmmS_ --------------------------
	.section	.text._Z13matchHistCudaPfS_mmmS_,"ax",@progbits
	.align	128
        .global         _Z13matchHistCudaPfS_mmmS_
        .type           _Z13matchHistCudaPfS_mmmS_,@function
        .size           _Z13matchHistCudaPfS_mmmS_,(.L_x_76 - _Z13matchHistCudaPfS_mmmS_)
        .other          _Z13matchHistCudaPfS_mmmS_,@"STO_CUDA_ENTRY STV_DEFAULT"
_Z13matchHistCudaPfS_mmmS_:
.text._Z13matchHistCudaPfS_mmmS_:
[----:B------:R-:W-:Y:S01]  /*0000*/  LDC R1, c[0x0][0x37c] ;  /* 0x0000df00ff017b82 */ /* 0x000fe20000000800 */
[----:B------:R-:W0:Y:S07]  /*0010*/  S2R R0, SR_TID.Y ;  /* 0x0000000000007919 */ /* 0x000e2e0000002200 */
[----:B------:R-:W1:Y:S01]  /*0020*/  LDC R4, c[0x0][0x360] ;  /* 0x0000d800ff047b82 */ /* 0x000e620000000800 */
[----:B------:R-:W2:Y:S01]  /*0030*/  LDCU.128 UR8, c[0x0][0x390] ;  /* 0x00007200ff0877ac */ /* 0x000ea20008000c00 */
[----:B------:R-:W1:Y:S06]  /*0040*/  S2R R5, SR_TID.X ;  /* 0x0000000000057919 */ /* 0x000e6c0000002100 */
[----:B------:R-:W0:Y:S08]  /*0050*/  S2UR UR5, SR_CTAID.Y ;  /* 0x00000000000579c3 */ /* 0x000e300000002600 */
[----:B------:R-:W0:Y:S08]  /*0060*/  LDC R9, c[0x0][0x364] ;  /* 0x0000d900ff097b82 */ /* 0x000e300000000800 */
[----:B------:R-:W1:Y:S01]  /*0070*/  S2UR UR4, SR_CTAID.X ;  /* 0x00000000000479c3 */ /* 0x000e620000002500 */
[----:B0-----:R-:W-:-:S05]  /*0080*/  IMAD R9, R9, UR5, R0 ;  /* 0x0000000509097c24 */ /* 0x001fca000f8e0200 */
[----:B--2---:R-:W-:Y:S01]  /*0090*/  ISETP.GE.U32.AND P0, PT, R9, UR10, PT ;  /* 0x0000000a09007c0c */ /* 0x004fe2000bf06070 */
[----:B-1----:R-:W-:-:S03]  /*00a0*/  IMAD R4, R4, UR4, R5 ;  /* 0x0000000404047c24 */ /* 0x002fc6000f8e0205 */
[----:B------:R-:W-:Y:S02]  /*00b0*/  ISETP.GE.U32.AND.EX P0, PT, RZ, UR11, PT, P0 ;  /* 0x0000000bff007c0c */ /* 0x000fe4000bf06100 */
[----:B------:R-:W-:-:S04]  /*00c0*/  ISETP.GE.U32.AND P1, PT, R4, UR8, PT ;  /* 0x0000000804007c0c */ /* 0x000fc8000bf26070 */
[----:B------:R-:W-:-:S13]  /*00d0*/  ISETP.GE.U32.OR.EX P0, PT, RZ, UR9, P0, P1 ;  /* 0x00000009ff007c0c */ /* 0x000fda0008706510 */
[----:B------:R-:W-:Y:S05]  /*00e0*/  @P0 EXIT ;  /* 0x000000000000094d */ /* 0x000fea0003800000 */
[----:B------:R-:W0:Y:S01]  /*00f0*/  LDCU.64 UR8, c[0x0][0x3a0] ;  /* 0x00007400ff0877ac */ /* 0x000e220008000a00 */
[----:B------:R-:W-:Y:S01]  /*0100*/  CS2R R6, SRZ ;  /* 0x0000000000067805 */ /* 0x000fe2000001ff00 */
[----:B------:R-:W-:Y:S01]  /*0110*/  IMAD.MOV.U32 R0, RZ, RZ, RZ ;  /* 0x000000ffff007224 */ /* 0x000fe200078e00ff */
[----:B------:R-:W1:Y:S01]  /*0120*/  LDCU.64 UR10, c[0x0][0x358] ;  /* 0x00006b00ff0a77ac */ /* 0x000e620008000a00 */
[----:B0-----:R-:W-:-:S04]  /*0130*/  UISETP.NE.U32.AND UP0, UPT, UR8, URZ, UPT ;  /* 0x000000ff0800728c */ /* 0x001fc8000bf05070 */
[----:B------:R-:W-:-:S09]  /*0140*/  UISETP.NE.AND.EX UP0, UPT, UR9, URZ, UPT, UP0 ;  /* 0x000000ff0900728c */ /* 0x000fd2000bf05300 */
[----:B-1----:R-:W-:Y:S05]  /*0150*/  BRA.U !UP0, `(.L_x_19) ;  /* 0x0000000d08107547 */ /* 0x002fea000b800000 */
[----:B------:R-:W-:Y:S02]  /*0160*/  UISETP.GE.U32.AND UP1, UPT, UR8, 0x8, UPT ;  /* 0x000000080800788c */ /* 0x000fe4000bf26070 */
[C---:B------:R-:W-:Y:S01]  /*0170*/  IMAD.WIDE.U32 R2, R4.reuse, UR8, RZ ;  /* 0x0000000804027c25 */ /* 0x040fe2000f8e00ff */
[----:B------:R-:W-:Y:S01]  /*0180*/  ULOP3.LUT UR12, UR8, 0x7, URZ, 0xc0, !UPT ;  /* 0x00000007080c7892 */ /* 0x000fe2000f8ec0ff */
[----:B------:R-:W-:Y:S01]  /*0190*/  CS2R R6, SRZ ;  /* 0x0000000000067805 */ /* 0x000fe2000001ff00 */
[----:B------:R-:W-:Y:S01]  /*01a0*/  UISETP.GE.U32.AND.EX UP1, UPT, UR9, URZ, UPT, UP1 ;  /* 0x000000ff0900728c */ /* 0x000fe2000bf26110 */
[C---:B------:R-:W-:Y:S01]  /*01b0*/  IMAD.WIDE.U32 R10, R9.reuse, UR8, RZ ;  /* 0x00000008090a7c25 */ /* 0x040fe2000f8e00ff */
[----:B------:R-:W-:Y:S01]  /*01c0*/  UISETP.NE.U32.AND UP0, UPT, UR12, URZ, UPT ;  /* 0x000000ff0c00728c */ /* 0x000fe2000bf05070 */
[----:B------:R-:W-:Y:S02]  /*01d0*/  UMOV UR4, URZ ;  /* 0x000000ff00047c82 */ /* 0x000fe40008000000 */
[----:B------:R-:W-:Y:S01]  /*01e0*/  IMAD.MOV.U32 R0, RZ, RZ, RZ ;  /* 0x000000ffff007224 */ /* 0x000fe200078e00ff */
[----:B------:R-:W-:Y:S01]  /*01f0*/  UMOV UR5, URZ ;  /* 0x000000ff00057c82 */ /* 0x000fe20008000000 */
[----:B------:R-:W-:Y:S01]  /*0200*/  IMAD R25, R4, UR9, R3 ;  /* 0x0000000904197c24 */ /* 0x000fe2000f8e0203 */
[----:B------:R-:W-:Y:S01]  /*0210*/  UISETP.NE.AND.EX UP0, UPT, URZ, URZ, UPT, UP0 ;  /* 0x000000ffff00728c */ /* 0x000fe2000bf05300 */
[----:B------:R-:W-:Y:S01]  /*0220*/  IMAD R27, R9, UR9, R11 ;  /* 0x00000009091b7c24 */ /* 0x000fe2000f8e020b */
[----:B------:R-:W-:Y:S09]  /*0230*/  BRA.U !UP1, `(.L_x_20) ;  /* 0x0000000509047547 */ /* 0x000ff2000b800000 */
[----:B------:R-:W0:Y:S01]  /*0240*/  LDCU.128 UR16, c[0x0][0x380] ;  /* 0x00007000ff1077ac */ /* 0x000e220008000c00 */
[----:B------:R-:W-:Y:S01]  /*0250*/  IMAD.MOV.U32 R6, RZ, RZ, RZ ;  /* 0x000000ffff067224 */ /* 0x000fe200078e00ff */
[----:B------:R-:W1:Y:S01]  /*0260*/  LDCU UR5, c[0x0][0x3a4] ;  /* 0x00007480ff0577ac */ /* 0x000e620008000800 */
[----:B------:R-:W-:-:S07]  /*0270*/  ULOP3.LUT UR4, UR8, 0xfffffff8, URZ, 0xc0, !UPT ;  /* 0xfffffff808047892 */ /* 0x000fce000f8ec0ff */
[----:B------:R-:W-:Y:S01]  /*0280*/  UMOV UR6, UR4 ;  /* 0x0000000400067c82 */ /* 0x000fe20008000000 */
[----:B0-----:R-:W-:Y:S02]  /*0290*/  LEA R18, P0, R10, UR18, 0x2 ;  /* 0x000000120a127c11 */ /* 0x001fe4000f8010ff */
[----:B------:R-:W-:Y:S02]  /*02a0*/  LEA R12, P2, R2, UR16, 0x2 ;  /* 0x00000010020c7c11 */ /* 0x000fe4000f8410ff */
[----:B------:R-:W-:Y:S01]  /*02b0*/  IADD3 R18, P1, PT, R18, 0x10, RZ ;  /* 0x0000001012127810 */ /* 0x000fe20007f3e0ff */
[----:B-1----:R-:W-:Y:S01]  /*02c0*/  UMOV UR7, UR5 ;  /* 0x0000000500077c82 */ /* 0x002fe20008000000 */
[----:B------:R-:W-:Y:S02]  /*02d0*/  LEA.HI.X R17, R10, UR19, R27, 0x2, P0 ;  /* 0x000000130a117c11 */ /* 0x000fe400080f141b */
[----:B------:R-:W-:Y:S02]  /*02e0*/  IADD3 R12, P3, PT, R12, 0x10, RZ ;  /* 0x000000100c0c7810 */ /* 0x000fe40007f7e0ff */
[----:B------:R-:W-:Y:S01]  /*02f0*/  LEA.HI.X R13, R2, UR17, R25, 0x2, P2 ;  /* 0x00000011020d7c11 */ /* 0x000fe200090f1419 */
[----:B------:R-:W-:-:S03]  /*0300*/  IMAD.X R17, RZ, RZ, R17, P1 ;  /* 0x000000ffff117224 */ /* 0x000fc600008e0611 */
[----:B------:R-:W-:-:S07]  /*0310*/  IADD3.X R13, PT, PT, RZ, R13, RZ, P3, !PT ;  /* 0x0000000dff0d7210 */ /* 0x000fce0001ffe4ff */
.L_x_21:
[----:B------:R-:W-:Y:S01]  /*0320*/  IMAD.MOV.U32 R14, RZ, RZ, R18 ;  /* 0x000000ffff0e7224 */ /* 0x000fe200078e0012 */
[----:B------:R-:W2:Y:S01]  /*0330*/  LDG.E R22, desc[UR10][R12.64+-0x10] ;  /* 0xfffff00a0c167981 */ /* 0x000ea2000c1e1900 */
[----:B------:R-:W-:-:S03]  /*0340*/  IMAD.MOV.U32 R15, RZ, RZ, R17 ;  /* 0x000000ffff0f7224 */ /* 0x000fc600078e0011 */
[----:B------:R-:W3:Y:S04]  /*0350*/  LDG.E R20, desc[UR10][R12.64+-0xc] ;  /* 0xfffff40a0c147981 */ /* 0x000ee8000c1e1900 */
[----:B------:R-:W4:Y:S04]  /*0360*/  LDG.E R24, desc[UR10][R14.64+-0x10] ;  /* 0xfffff00a0e187981 */ /* 0x000f28000c1e1900 */
[----:B------:R-:W5:Y:S04]  /*0370*/  LDG.E R23, desc[UR10][R14.64+-0xc] ;  /* 0xfffff40a0e177981 */ /* 0x000f68000c1e1900 */
[----:B------:R-:W5:Y:S04]  /*0380*/  LDG.E R21, desc[UR10][R12.64+-0x8] ;  /* 0xfffff80a0c157981 */ /* 0x000f68000c1e1900 */
[----:B------:R-:W5:Y:S04]  /*0390*/  LDG.E R18, desc[UR10][R14.64+-0x8] ;  /* 0xfffff80a0e127981 */ /* 0x000f68000c1e1900 */
[----:B------:R-:W5:Y:S04]  /*03a0*/  LDG.E R17, desc[UR10][R12.64+-0x4] ;  /* 0xfffffc0a0c117981 */ /* 0x000f68000c1e1900 */
[----:B------:R-:W5:Y:S04]  /*03b0*/  LDG.E R8, desc[UR10][R14.64+-0x4] ;  /* 0xfffffc0a0e087981 */ /* 0x000f68000c1e1900 */
[----:B------:R-:W5:Y:S04]  /*03c0*/  LDG.E R16, desc[UR10][R12.64] ;  /* 0x0000000a0c107981 */ /* 0x000f68000c1e1900 */
[----:B------:R-:W5:Y:S01]  /*03d0*/  LDG.E R19, desc[UR10][R14.64] ;  /* 0x0000000a0e137981 */ /* 0x000f62000c1e1900 */
[----:B--2---:R-:W-:-:S03]  /*03e0*/  FFMA R29, R22, R22, R0 ;  /* 0x00000016161d7223 */ /* 0x004fc60000000000 */
[----:B------:R-:W2:Y:S01]  /*03f0*/  LDG.E R0, desc[UR10][R12.64+0x4] ;  /* 0x0000040a0c007981 */ /* 0x000ea2000c1e1900 */
[-C--:B----4-:R-:W-:Y:S01]  /*0400*/  FFMA R26, R22, R24.reuse, R7 ;  /* 0x00000018161a7223 */ /* 0x090fe20000000007 */
[----:B------:R-:W-:Y:S02]  /*0410*/  FFMA R24, R24, R24, R6 ;  /* 0x0000001818187223 */ /* 0x000fe40000000006 */
[----:B------:R-:W4:Y:S01]  /*0420*/  LDG.E R7, desc[UR10][R14.64+0x4] ;  /* 0x0000040a0e077981 */ /* 0x000f22000c1e1900 */
[C---:B---3--:R-:W-:Y:S01]  /*0430*/  FFMA R22, R20.reuse, R20, R29 ;  /* 0x0000001414167223 */ /* 0x048fe2000000001d */
[-C--:B-----5:R-:W-:Y:S01]  /*0440*/  FFMA R29, R20, R23.reuse, R26 ;  /* 0x00000017141d7223 */ /* 0x0a0fe2000000001a */
[----:B------:R-:W-:Y:S01]  /*0450*/  FFMA R24, R23, R23, R24 ;  /* 0x0000001717187223 */ /* 0x000fe20000000018 */
[----:B------:R-:W3:Y:S04]  /*0460*/  LDG.E R6, desc[UR10][R12.64+0x8] ;  /* 0x0000080a0c067981 */ /* 0x000ee8000c1e1900 */
[----:B------:R-:W5:Y:S01]  /*0470*/  LDG.E R23, desc[UR10][R14.64+0x8] ;  /* 0x0000080a0e177981 */ /* 0x000f62000c1e1900 */
[C---:B------:R-:W-:Y:S01]  /*0480*/  FFMA R22, R21.reuse, R21, R22 ;  /* 0x0000001515167223 */ /* 0x040fe20000000016 */
[----:B------:R-:W-:-:S02]  /*0490*/  FFMA R29, R21, R18, R29 ;  /* 0x00000012151d7223 */ /* 0x000fc4000000001d */
[----:B------:R0:W5:Y:S04]  /*04a0*/  LDG.E R21, desc[UR10][R12.64+0xc] ;  /* 0x00000c0a0c157981 */ /* 0x000168000c1e1900 */
[----:B------:R-:W5:Y:S01]  /*04b0*/  LDG.E R20, desc[UR10][R14.64+0xc] ;  /* 0x00000c0a0e147981 */ /* 0x000f62000c1e1900 */
[----:B------:R-:W-:Y:S01]  /*04c0*/  FFMA R24, R18, R18, R24 ;  /* 0x0000001212187223 */ /* 0x000fe20000000018 */
[----:B------:R-:W-:Y:S01]  /*04d0*/  UIADD3 UR6, UP1, UPT, UR6, -0x8, URZ ;  /* 0xfffffff806067890 */ /* 0x000fe2000ff3e0ff */
[CC--:B------:R-:W-:Y:S01]  /*04e0*/  FFMA R26, R17.reuse, R8.reuse, R29 ;  /* 0x00000008111a7223 */ /* 0x0c0fe2000000001d */
[----:B------:R-:W-:Y:S01]  /*04f0*/  FFMA R22, R17, R17, R22 ;  /* 0x0000001111167223 */ /* 0x000fe20000000016 */
[----:B------:R-:W-:Y:S01]  /*0500*/  FFMA R24, R8, R8, R24 ;  /* 0x0000000808187223 */ /* 0x000fe20000000018 */
[----:B------:R-:W-:-:S02]  /*0510*/  UIADD3.X UR7, UPT, UPT, UR7, -0x1, URZ, UP1, !UPT ;  /* 0xffffffff07077890 */ /* 0x000fc40008ffe4ff */
[----:B------:R-:W-:Y:S01]  /*0520*/  UISETP.NE.U32.AND UP1, UPT, UR6, URZ, UPT ;  /* 0x000000ff0600728c */ /* 0x000fe2000bf25070 */
[C---:B------:R-:W-:Y:S01]  /*0530*/  FFMA R29, R16.reuse, R16, R22 ;  /* 0x00000010101d7223 */ /* 0x040fe20000000016 */
[-C--:B------:R-:W-:Y:S01]  /*0540*/  FFMA R26, R16, R19.reuse, R26 ;  /* 0x00000013101a7223 */ /* 0x080fe2000000001a */
[----:B------:R-:W-:Y:S01]  /*0550*/  FFMA R24, R19, R19, R24 ;  /* 0x0000001313187223 */ /* 0x000fe20000000018 */
[----:B------:R-:W-:Y:S01]  /*0560*/  UISETP.NE.AND.EX UP1, UPT, UR7, URZ, UPT, UP1 ;  /* 0x000000ff0700728c */ /* 0x000fe2000bf25310 */
[----:B------:R-:W-:-:S05]  /*0570*/  IADD3 R18, P0, PT, R14, 0x20, RZ ;  /* 0x000000200e127810 */ /* 0x000fca0007f1e0ff */
[----:B------:R-:W-:Y:S01]  /*0580*/  IMAD.X R17, RZ, RZ, R15, P0 ;  /* 0x000000ffff117224 */ /* 0x000fe200000e060f */
[----:B0-----:R-:W-:-:S04]  /*0590*/  IADD3 R12, P0, PT, R12, 0x20, RZ ;  /* 0x000000200c0c7810 */ /* 0x001fc80007f1e0ff */
[----:B------:R-:W-:Y:S01]  /*05a0*/  IADD3.X R13, PT, PT, RZ, R13, RZ, P0, !PT ;  /* 0x0000000dff0d7210 */ /* 0x000fe200007fe4ff */
[C---:B--2---:R-:W-:Y:S01]  /*05b0*/  FFMA R29, R0.reuse, R0, R29 ;  /* 0x00000000001d7223 */ /* 0x044fe2000000001d */
[-C--:B----4-:R-:W-:Y:S01]  /*05c0*/  FFMA R26, R0, R7.reuse, R26 ;  /* 0x00000007001a7223 */ /* 0x090fe2000000001a */
[----:B------:R-:W-:Y:S02]  /*05d0*/  FFMA R24, R7, R7, R24 ;  /* 0x0000000707187223 */ /* 0x000fe40000000018 */
[C---:B---3--:R-:W-:Y:S01]  /*05e0*/  FFMA R0, R6.reuse, R6, R29 ;  /* 0x0000000606007223 */ /* 0x048fe2000000001d */
[-C--:B-----5:R-:W-:Y:S01]  /*05f0*/  FFMA R7, R6, R23.reuse, R26 ;  /* 0x0000001706077223 */ /* 0x0a0fe2000000001a */
[----:B------:R-:W-:Y:S02]  /*0600*/  FFMA R23, R23, R23, R24 ;  /* 0x0000001717177223 */ /* 0x000fe40000000018 */
[C---:B------:R-:W-:Y:S01]  /*0610*/  FFMA R0, R21.reuse, R21, R0 ;  /* 0x0000001515007223 */ /* 0x040fe20000000000 */
[-C--:B------:R-:W-:Y:S01]  /*0620*/  FFMA R7, R21, R20.reuse, R7 ;  /* 0x0000001415077223 */ /* 0x080fe20000000007 */
[----:B------:R-:W-:Y:S01]  /*0630*/  FFMA R6, R20, R20, R23 ;  /* 0x0000001414067223 */ /* 0x000fe20000000017 */
[----:B------:R-:W-:Y:S06]  /*0640*/  BRA.U UP1, `(.L_x_21) ;  /* 0xfffffffd01347547 */ /* 0x000fec000b83ffff */
.L_x_20:
[----:B------:R-:W-:Y:S05]  /*0650*/  BRA.U !UP0, `(.L_x_19) ;  /* 0x0000000508d07547 */ /* 0x000fea000b800000 */
[----:B------:R-:W-:Y:S02]  /*0660*/  UISETP.GE.U32.AND UP1, UPT, UR12, 0x4, UPT ;  /* 0x000000040c00788c */ /* 0x000fe4000bf26070 */
[----:B------:R-:W-:Y:S02]  /*0670*/  ULOP3.LUT UR7, UR8, 0x3, URZ, 0xc0, !UPT ;  /* 0x0000000308077892 */ /* 0x000fe4000f8ec0ff */
[----:B------:R-:W-:Y:S02]  /*0680*/  UISETP.GE.U32.AND.EX UP1, UPT, URZ, URZ, UPT, UP1 ;  /* 0x000000ffff00728c */ /* 0x000fe4000bf26110 */
[----:B------:R-:W-:-:S04]  /*0690*/  UISETP.NE.U32.AND UP0, UPT, UR7, URZ, UPT ;  /* 0x000000ff0700728c */ /* 0x000fc8000bf05070 */
[----:B------:R-:W-:-:S03]  /*06a0*/  UISETP.NE.AND.EX UP0, UPT, URZ, URZ, UPT, UP0 ;  /* 0x000000ffff00728c */ /* 0x000fc6000bf05300 */
[----:B------:R-:W-:Y:S08]  /*06b0*/  BRA.U !UP1, `(.L_x_22) ;  /* 0x0000000109e87547 */ /* 0x000ff0000b800000 */
[----:B------:R-:W0:Y:S01]  /*06c0*/  LDCU.128 UR12, c[0x0][0x380] ;  /* 0x00007000ff0c77ac */ /* 0x000e220008000c00 */
[----:B------:R-:W-:Y:S02]  /*06d0*/  IADD3 R13, P0, PT, R2, UR4, RZ ;  /* 0x00000004020d7c10 */ /* 0x000fe4000ff1e0ff */
[----:B------:R-:W-:Y:S01]  /*06e0*/  IADD3 R8, P1, PT, R10, UR4, RZ ;  /* 0x000000040a087c10 */ /* 0x000fe2000ff3e0ff */
[----:B------:R-:W-:Y:S01]  /*06f0*/  UIADD3 UR6, UPT, UPT, UR4, 0x1, URZ ;  /* 0x0000000104067890 */ /* 0x000fe2000fffe0ff */
[----:B------:R-:W-:Y:S02]  /*0700*/  IADD3.X R14, PT, PT, R25, UR5, RZ, P0, !PT ;  /* 0x00000005190e7c10 */ /* 0x000fe400087fe4ff */
[----:B------:R-:W-:Y:S01]  /*0710*/  IADD3.X R15, PT, PT, R27, UR5, RZ, P1, !PT ;  /* 0x000000051b0f7c10 */ /* 0x000fe20008ffe4ff */
[----:B------:R-:W-:Y:S02]  /*0720*/  UIADD3 UR5, UPT, UPT, UR4, 0x2, URZ ;  /* 0x0000000204057890 */ /* 0x000fe4000fffe0ff */
[----:B------:R-:W-:-:S02]  /*0730*/  IADD3 R17, P1, PT, R2, UR6, RZ ;  /* 0x0000000602117c10 */ /* 0x000fc4000ff3e0ff */
[C---:B------:R-:W-:Y:S02]  /*0740*/  IADD3 R19, P2, PT, R10.reuse, UR6, RZ ;  /* 0x000000060a137c10 */ /* 0x040fe4000ff5e0ff */
[----:B------:R-:W-:Y:S01]  /*0750*/  IADD3 R23, P3, PT, R10, UR5, RZ ;  /* 0x000000050a177c10 */ /* 0x000fe2000ff7e0ff */
[----:B------:R-:W-:Y:S02]  /*0760*/  IMAD.X R22, RZ, RZ, R25, P1 ;  /* 0x000000ffff167224 */ /* 0x000fe400008e0619 */
[----:B------:R-:W-:Y:S01]  /*0770*/  IMAD.X R20, RZ, RZ, R27, P2 ;  /* 0x000000ffff147224 */ /* 0x000fe200010e061b */
[----:B0-----:R-:W-:Y:S02]  /*0780*/  LEA R12, P0, R13, UR12, 0x2 ;  /* 0x0000000c0d0c7c11 */ /* 0x001fe4000f8010ff */
[----:B------:R-:W-:Y:S02]  /*0790*/  LEA R18, P1, R19, UR14, 0x2 ;  /* 0x0000000e13127c11 */ /* 0x000fe4000f8210ff */
[----:B------:R-:W-:-:S02]  /*07a0*/  LEA.HI.X R13, R13, UR13, R14, 0x2, P0 ;  /* 0x0000000d0d0d7c11 */ /* 0x000fc400080f140e */
[C---:B------:R-:W-:Y:S02]  /*07b0*/  LEA R14, P0, R8.reuse, UR14, 0x2 ;  /* 0x0000000e080e7c11 */ /* 0x040fe4000f8010ff */
[----:B------:R-:W-:Y:S02]  /*07c0*/  LEA.HI.X R19, R19, UR15, R20, 0x2, P1 ;  /* 0x0000000f13137c11 */ /* 0x000fe400088f1414 */
[----:B------:R-:W-:Y:S02]  /*07d0*/  LEA.HI.X R15, R8, UR15, R15, 0x2, P0 ;  /* 0x0000000f080f7c11 */ /* 0x000fe400080f140f */
[C---:B------:R-:W-:Y:S02]  /*07e0*/  LEA R16, P0, R17.reuse, UR12, 0x2 ;  /* 0x0000000c11107c11 */ /* 0x040fe4000f8010ff */
[----:B------:R-:W-:Y:S01]  /*07f0*/  IADD3 R8, P2, PT, R2, UR5, RZ ;  /* 0x0000000502087c10 */ /* 0x000fe2000ff5e0ff */
[----:B------:R-:W-:Y:S01]  /*0800*/  UIADD3 UR5, UPT, UPT, UR4, 0x3, URZ ;  /* 0x0000000304057890 */ /* 0x000fe2000fffe0ff */
[----:B------:R-:W-:Y:S01]  /*0810*/  LEA.HI.X R17, R17, UR13, R22, 0x2, P0 ;  /* 0x0000000d11117c11 */ /* 0x000fe200080f1416 */
[----:B------:R-:W2:Y:S01]  /*0820*/  LDG.E R15, desc[UR10][R14.64] ;  /* 0x0000000a0e0f7981 */ /* 0x000ea2000c1e1900 */
[----:B------:R-:W-:Y:S01]  /*0830*/  IADD3.X R24, PT, PT, RZ, R27, RZ, P3, !PT ;  /* 0x0000001bff187210 */ /* 0x000fe20001ffe4ff */
[----:B------:R-:W-:Y:S01]  /*0840*/  IMAD.X R21, RZ, RZ, R25, P2 ;  /* 0x000000ffff157224 */ /* 0x000fe200010e0619 */
[----:B------:R-:W-:Y:S01]  /*0850*/  LEA R22, P1, R23, UR14, 0x2 ;  /* 0x0000000e17167c11 */ /* 0x000fe2000f8210ff */
[----:B------:R-:W3:Y:S01]  /*0860*/  LDG.E R16, desc[UR10][R16.64] ;  /* 0x0000000a10107981 */ /* 0x000ee2000c1e1900 */
[----:B------:R-:W-:-:S02]  /*0870*/  LEA R20, P0, R8, UR12, 0x2 ;  /* 0x0000000c08147c11 */ /* 0x000fc4000f8010ff */
[----:B------:R-:W-:Y:S01]  /*0880*/  LEA.HI.X R23, R23, UR15, R24, 0x2, P1 ;  /* 0x0000000f17177c11 */ /* 0x000fe200088f1418 */
[----:B------:R-:W4:Y:S01]  /*0890*/  LDG.E R19, desc[UR10][R18.64] ;  /* 0x0000000a12137981 */ /* 0x000f22000c1e1900 */
[----:B------:R-:W-:Y:S02]  /*08a0*/  LEA.HI.X R21, R8, UR13, R21, 0x2, P0 ;  /* 0x0000000d08157c11 */ /* 0x000fe400080f1415 */
[----:B------:R-:W-:Y:S01]  /*08b0*/  IADD3 R24, P2, PT, R10, UR5, RZ ;  /* 0x000000050a187c10 */ /* 0x000fe2000ff5e0ff */
[----:B------:R0:W5:Y:S01]  /*08c0*/  LDG.E R8, desc[UR10][R12.64] ;  /* 0x0000000a0c087981 */ /* 0x000162000c1e1900 */
[----:B------:R-:W-:-:S03]  /*08d0*/  IADD3 R26, P0, PT, R2, UR5, RZ ;  /* 0x00000005021a7c10 */ /* 0x000fc6000ff1e0ff */
[----:B------:R-:W3:Y:S01]  /*08e0*/  LDG.E R20, desc[UR10][R20.64] ;  /* 0x0000000a14147981 */ /* 0x000ee2000c1e1900 */
[----:B------:R-:W-:Y:S01]  /*08f0*/  LEA R28, P1, R26, UR12, 0x2 ;  /* 0x0000000c1a1c7c11 */ /* 0x000fe2000f8210ff */
[----:B------:R-:W-:Y:S02]  /*0900*/  IMAD.X R29, RZ, RZ, R25, P0 ;  /* 0x000000ffff1d7224 */ /* 0x000fe400000e0619 */
[----:B------:R-:W3:Y:S01]  /*0910*/  LDG.E R23, desc[UR10][R22.64] ;  /* 0x0000000a16177981 */ /* 0x000ee2000c1e1900 */
[----:B0-----:R-:W-:Y:S01]  /*0920*/  IMAD.X R13, RZ, RZ, R27, P2 ;  /* 0x000000ffff0d7224 */ /* 0x001fe200010e061b */
[----:B------:R-:W-:Y:S02]  /*0930*/  LEA R12, P3, R24, UR14, 0x2 ;  /* 0x0000000e180c7c11 */ /* 0x000fe4000f8610ff */
[----:B------:R-:W-:Y:S02]  /*0940*/  LEA.HI.X R29, R26, UR13, R29, 0x2, P1 ;  /* 0x0000000d1a1d7c11 */ /* 0x000fe400088f141d */
[----:B------:R-:W-:-:S03]  /*0950*/  LEA.HI.X R13, R24, UR15, R13, 0x2, P3 ;  /* 0x0000000f180d7c11 */ /* 0x000fc600098f140d */
[----:B------:R-:W3:Y:S04]  /*0960*/  LDG.E R28, desc[UR10][R28.64] ;  /* 0x0000000a1c1c7981 */ /* 0x000ee8000c1e1900 */
[----:B------:R-:W3:Y:S01]  /*0970*/  LDG.E R13, desc[UR10][R12.64] ;  /* 0x0000000a0c0d7981 */ /* 0x000ee2000c1e1900 */
[----:B------:R-:W-:Y:S01]  /*0980*/  UIADD3 UR4, UPT, UPT, UR4, 0x4, URZ ;  /* 0x0000000404047890 */ /* 0x000fe2000fffe0ff */
[----:B------:R-:W-:Y:S01]  /*0990*/  UMOV UR5, URZ ;  /* 0x000000ff00057c82 */ /* 0x000fe20008000000 */
[-C--:B--2---:R-:W-:Y:S01]  /*09a0*/  FFMA R6, R15, R15.reuse, R6 ;  /* 0x0000000f0f067223 */ /* 0x084fe20000000006 */
[C---:B-----5:R-:W-:Y:S01]  /*09b0*/  FFMA R17, R8.reuse, R8, R0 ;  /* 0x0000000808117223 */ /* 0x060fe20000000000 */
[----:B------:R-:W-:Y:S02]  /*09c0*/  FFMA R8, R8, R15, R7 ;  /* 0x0000000f08087223 */ /* 0x000fe40000000007 */
[-C--:B----4-:R-:W-:Y:S01]  /*09d0*/  FFMA R6, R19, R19.reuse, R6 ;  /* 0x0000001313067223 */ /* 0x090fe20000000006 */
[C---:B---3--:R-:W-:Y:S01]  /*09e0*/  FFMA R17, R16.reuse, R16, R17 ;  /* 0x0000001010117223 */ /* 0x048fe20000000011 */
[----:B------:R-:W-:-:S03]  /*09f0*/  FFMA R8, R16, R19, R8 ;  /* 0x0000001310087223 */ /* 0x000fc60000000008 */
[C---:B------:R-:W-:Y:S01]  /*0a00*/  FFMA R17, R20.reuse, R20, R17 ;  /* 0x0000001414117223 */ /* 0x040fe20000000011 */
[-C--:B------:R-:W-:Y:S01]  /*0a10*/  FFMA R7, R20, R23.reuse, R8 ;  /* 0x0000001714077223 */ /* 0x080fe20000000008 */
[----:B------:R-:W-:Y:S02]  /*0a20*/  FFMA R6, R23, R23, R6 ;  /* 0x0000001717067223 */ /* 0x000fe40000000006 */
[C---:B------:R-:W-:Y:S01]  /*0a30*/  FFMA R0, R28.reuse, R28, R17 ;  /* 0x0000001c1c007223 */ /* 0x040fe20000000011 */
[-C--:B------:R-:W-:Y:S01]  /*0a40*/  FFMA R7, R28, R13.reuse, R7 ;  /* 0x0000000d1c077223 */ /* 0x080fe20000000007 */
[----:B------:R-:W-:-:S07]  /*0a50*/  FFMA R6, R13, R13, R6 ;  /* 0x0000000d0d067223 */ /* 0x000fce0000000006 */
.L_x_22:
[----:B------:R-:W-:Y:S05]  /*0a60*/  BRA.U !UP0, `(.L_x_19) ;  /* 0x0000000108cc7547 */ /* 0x000fea000b800000 */
[----:B------:R-:W-:Y:S02]  /*0a70*/  UISETP.NE.U32.AND UP1, UPT, UR7, 0x1, UPT ;  /* 0x000000010700788c */ /* 0x000fe4000bf25070 */
[----:B------:R-:W-:Y:S02]  /*0a80*/  ULOP3.LUT UR6, UR8, 0x1, URZ, 0xc0, !UPT ;  /* 0x0000000108067892 */ /* 0x000fe4000f8ec0ff */
[----:B------:R-:W-:Y:S02]  /*0a90*/  UISETP.NE.AND.EX UP1, UPT, URZ, URZ, UPT, UP1 ;  /* 0x000000ffff00728c */ /* 0x000fe4000bf25310 */
[----:B------:R-:W-:-:S04]  /*0aa0*/  UISETP.NE.U32.AND UP0, UPT, UR6, 0x1, UPT ;  /* 0x000000010600788c */ /* 0x000fc8000bf05070 */
[----:B------:R-:W-:-:S03]  /*0ab0*/  UISETP.NE.U32.AND.EX UP0, UPT, URZ, URZ, UPT, UP0 ;  /* 0x000000ffff00728c */ /* 0x000fc6000bf05100 */
[----:B------:R-:W-:Y:S08]  /*0ac0*/  BRA.U !UP1, `(.L_x_23) ;  /* 0x0000000109787547 */ /* 0x000ff0000b800000 */
[----:B------:R-:W0:Y:S01]  /*0ad0*/  LDCU.128 UR12, c[0x0][0x380] ;  /* 0x00007000ff0c77ac */ /* 0x000e220008000c00 */
[----:B------:R-:W-:Y:S02]  /*0ae0*/  IADD3 R8, P0, PT, R2, UR4, RZ ;  /* 0x0000000402087c10 */ /* 0x000fe4000ff1e0ff */
[----:B------:R-:W-:Y:S01]  /*0af0*/  IADD3 R15, P2, PT, R10, UR4, RZ ;  /* 0x000000040a0f7c10 */ /* 0x000fe2000ff5e0ff */
[----:B------:R-:W-:Y:S01]  /*0b00*/  UIADD3 UR6, UPT, UPT, UR4, 0x1, URZ ;  /* 0x0000000104067890 */ /* 0x000fe2000fffe0ff */
[----:B------:R-:W-:-:S05]  /*0b10*/  IADD3.X R13, PT, PT, R25, UR5, RZ, P0, !PT ;  /* 0x00000005190d7c10 */ /* 0x000fca00087fe4ff */
[----:B------:R-:W-:-:S05]  /*0b20*/  IADD3 R17, P0, PT, R2, UR6, RZ ;  /* 0x0000000602117c10 */ /* 0x000fca000ff1e0ff */
[----:B------:R-:W-:Y:S01]  /*0b30*/  IMAD.X R20, RZ, RZ, R25, P0 ;  /* 0x000000ffff147224 */ /* 0x000fe200000e0619 */
[C---:B0-----:R-:W-:Y:S02]  /*0b40*/  LEA R12, P1, R8.reuse, UR12, 0x2 ;  /* 0x0000000c080c7c11 */ /* 0x041fe4000f8210ff */
[----:B------:R-:W-:Y:S02]  /*0b50*/  LEA R16, P3, R17, UR12, 0x2 ;  /* 0x0000000c11107c11 */ /* 0x000fe4000f8610ff */
[----:B------:R-:W-:Y:S02]  /*0b60*/  LEA.HI.X R13, R8, UR13, R13, 0x2, P1 ;  /* 0x0000000d080d7c11 */ /* 0x000fe400088f140d */
[----:B------:R-:W-:Y:S02]  /*0b70*/  IADD3.X R8, PT, PT, R27, UR5, RZ, P2, !PT ;  /* 0x000000051b087c10 */ /* 0x000fe400097fe4ff */
[----:B------:R-:W-:Y:S02]  /*0b80*/  IADD3 R19, P1, PT, R10, UR6, RZ ;  /* 0x000000060a137c10 */ /* 0x000fe4000ff3e0ff */
[----:B------:R-:W-:Y:S01]  /*0b90*/  LEA R14, P2, R15, UR14, 0x2 ;  /* 0x0000000e0f0e7c11 */ /* 0x000fe2000f8410ff */
[----:B------:R-:W2:Y:S01]  /*0ba0*/  LDG.E R13, desc[UR10][R12.64] ;  /* 0x0000000a0c0d7981 */ /* 0x000ea2000c1e1900 */
[----:B------:R-:W-:-:S02]  /*0bb0*/  LEA R18, P4, R19, UR14, 0x2 ;  /* 0x0000000e13127c11 */ /* 0x000fc4000f8810ff */
[----:B------:R-:W-:Y:S02]  /*0bc0*/  IADD3.X R22, PT, PT, RZ, R27, RZ, P1, !PT ;  /* 0x0000001bff167210 */ /* 0x000fe40000ffe4ff */
[----:B------:R-:W-:Y:S02]  /*0bd0*/  LEA.HI.X R15, R15, UR15, R8, 0x2, P2 ;  /* 0x0000000f0f0f7c11 */ /* 0x000fe400090f1408 */
[----:B------:R-:W-:Y:S02]  /*0be0*/  LEA.HI.X R17, R17, UR13, R20, 0x2, P3 ;  /* 0x0000000d11117c11 */ /* 0x000fe400098f1414 */
[----:B------:R-:W-:Y:S01]  /*0bf0*/  LEA.HI.X R19, R19, UR15, R22, 0x2, P4 ;  /* 0x0000000f13137c11 */ /* 0x000fe2000a0f1416 */
[----:B------:R-:W3:Y:S04]  /*0c00*/  LDG.E R14, desc[UR10][R14.64] ;  /* 0x0000000a0e0e7981 */ /* 0x000ee8000c1e1900 */
[----:B------:R-:W4:Y:S04]  /*0c10*/  LDG.E R17, desc[UR10][R16.64] ;  /* 0x0000000a10117981 */ /* 0x000f28000c1e1900 */
[----:B------:R-:W5:Y:S01]  /*0c20*/  LDG.E R18, desc[UR10][R18.64] ;  /* 0x0000000a12127981 */ /* 0x000f62000c1e1900 */
[----:B------:R-:W-:Y:S01]  /*0c30*/  UIADD3 UR4, UPT, UPT, UR4, 0x2, URZ ;  /* 0x0000000204047890 */ /* 0x000fe2000fffe0ff */
[----:B------:R-:W-:Y:S01]  /*0c40*/  UMOV UR5, URZ ;  /* 0x000000ff00057c82 */ /* 0x000fe20008000000 */
[C---:B--2---:R-:W-:Y:S01]  /*0c50*/  FFMA R0, R13.reuse, R13, R0 ;  /* 0x0000000d0d007223 */ /* 0x044fe20000000000 */
[-C--:B---3--:R-:W-:Y:S01]  /*0c60*/  FFMA R7, R13, R14.reuse, R7 ;  /* 0x0000000e0d077223 */ /* 0x088fe20000000007 */
[----:B------:R-:W-:-:S02]  /*0c70*/  FFMA R6, R14, R14, R6 ;  /* 0x0000000e0e067223 */ /* 0x000fc40000000006 */
[C---:B----4-:R-:W-:Y:S01]  /*0c80*/  FFMA R0, R17.reuse, R17, R0 ;  /* 0x0000001111007223 */ /* 0x050fe20000000000 */
[-C--:B-----5:R-:W-:Y:S01]  /*0c90*/  FFMA R7, R17, R18.reuse, R7 ;  /* 0x0000001211077223 */ /* 0x0a0fe20000000007 */
[----:B------:R-:W-:-:S07]  /*0ca0*/  FFMA R6, R18, R18, R6 ;  /* 0x0000001212067223 */ /* 0x000fce0000000006 */
.L_x_23:
[----:B------:R-:W-:Y:S05]  /*0cb0*/  BRA.U UP0, `(.L_x_19) ;  /* 0x0000000100387547 */ /* 0x000fea000b800000 */
[----:B------:R-:W0:Y:S01]  /*0cc0*/  LDCU.128 UR12, c[0x0][0x380] ;  /* 0x00007000ff0c77ac */ /* 0x000e220008000c00 */
[----:B------:R-:W-:Y:S02]  /*0cd0*/  IADD3 R3, P0, PT, R2, UR4, RZ ;  /* 0x0000000402037c10 */ /* 0x000fe4000ff1e0ff */
[----:B------:R-:W-:Y:S02]  /*0ce0*/  IADD3 R11, P2, PT, R10, UR4, RZ ;  /* 0x000000040a0b7c10 */ /* 0x000fe4000ff5e0ff */
[----:B------:R-:W-:Y:S02]  /*0cf0*/  IADD3.X R12, PT, PT, R25, UR5, RZ, P0, !PT ;  /* 0x00000005190c7c10 */ /* 0x000fe400087fe4ff */
[----:B------:R-:W-:Y:S02]  /*0d00*/  IADD3.X R8, PT, PT, R27, UR5, RZ, P2, !PT ;  /* 0x000000051b087c10 */ /* 0x000fe400097fe4ff */
[----:B0-----:R-:W-:Y:S02]  /*0d10*/  LEA R2, P1, R3, UR12, 0x2 ;  /* 0x0000000c03027c11 */ /* 0x001fe4000f8210ff */
[----:B------:R-:W-:-:S02]  /*0d20*/  LEA R10, P3, R11, UR14, 0x2 ;  /* 0x0000000e0b0a7c11 */ /* 0x000fc4000f8610ff */
[----:B------:R-:W-:Y:S02]  /*0d30*/  LEA.HI.X R3, R3, UR13, R12, 0x2, P1 ;  /* 0x0000000d03037c11 */ /* 0x000fe400088f140c */
[----:B------:R-:W-:-:S04]  /*0d40*/  LEA.HI.X R11, R11, UR15, R8, 0x2, P3 ;  /* 0x0000000f0b0b7c11 */ /* 0x000fc800098f1408 */
[----:B------:R-:W2:Y:S04]  /*0d50*/  LDG.E R3, desc[UR10][R2.64] ;  /* 0x0000000a02037981 */ /* 0x000ea8000c1e1900 */
[----:B------:R-:W3:Y:S01]  /*0d60*/  LDG.E R10, desc[UR10][R10.64] ;  /* 0x0000000a0a0a7981 */ /* 0x000ee2000c1e1900 */
[C---:B--2---:R-:W-:Y:S01]  /*0d70*/  FFMA R0, R3.reuse, R3, R0 ;  /* 0x0000000303007223 */ /* 0x044fe20000000000 */
[-C--:B---3--:R-:W-:Y:S01]  /*0d80*/  FFMA R7, R3, R10.reuse, R7 ;  /* 0x0000000a03077223 */ /* 0x088fe20000000007 */
[----:B------:R-:W-:-:S07]  /*0d90*/  FFMA R6, R10, R10, R6 ;  /* 0x0000000a0a067223 */ /* 0x000fce0000000006 */
.L_x_19:
[----:B------:R-:W-:Y:S01]  /*0da0*/  VIADD R2, R0, 0xf3000000 ;  /* 0xf300000000027836 */ /* 0x000fe20000000000 */
[----:B------:R0:W1:Y:S01]  /*0db0*/  MUFU.RSQ R11, R0 ;  /* 0x00000000000b7308 */ /* 0x0000620000001400 */
[----:B------:R-:W-:Y:S03]  /*0dc0*/  BSSY.RECONVERGENT B0, `(.L_x_24) ;  /* 0x000000b000007945 */ /* 0x000fe60003800200 */
[----:B------:R-:W-:-:S13]  /*0dd0*/  ISETP.GT.U32.AND P0, PT, R2, 0x727fffff, PT ;  /* 0x727fffff0200780c */ /* 0x000fda0003f04070 */
[----:B01----:R-:W-:Y:S05]  /*0de0*/  @!P0 BRA `(.L_x_25) ;  /* 0x0000000000108947 */ /* 0x003fea0003800000 */
[----:B------:R-:W-:-:S07]  /*0df0*/  MOV R12, 0xe10 ;  /* 0x00000e10000c7802 */ /* 0x000fce0000000f00 */
[----:B------:R-:W-:Y:S05]  /*0e00*/  CALL.REL.NOINC `($__internal_0_$__cuda_sm20_sqrt_rn_f32_slowpath) ;  /* 0x0000000000f07944 */ /* 0x000fea0003c00000 */
[----:B------:R-:W-:Y:S01]  /*0e10*/  IMAD.MOV.U32 R3, RZ, RZ, R2 ;  /* 0x000000ffff037224 */ /* 0x000fe200078e0002 */
[----:B------:R-:W-:Y:S06]  /*0e20*/  BRA `(.L_x_26) ;  /* 0x0000000000107947 */ /* 0x000fec0003800000 */
.L_x_25:
[C---:B------:R-:W-:Y:S01]  /*0e30*/  FMUL.FTZ R3, R11.reuse, R0 ;  /* 0x000000000b037220 */ /* 0x040fe20000410000 */
[----:B------:R-:W-:-:S03]  /*0e40*/  FMUL.FTZ R2, R11, 0.5 ;  /* 0x3f0000000b027820 */ /* 0x000fc60000410000 */
[----:B------:R-:W-:-:S04]  /*0e50*/  FFMA R0, -R3, R3, R0 ;  /* 0x0000000303007223 */ /* 0x000fc80000000100 */
[----:B------:R-:W-:-:S07]  /*0e60*/  FFMA R3, R0, R2, R3 ;  /* 0x0000000200037223 */ /* 0x000fce0000000003 */
.L_x_26:
[----:B------:R-:W-:Y:S05]  /*0e70*/  BSYNC.RECONVERGENT B0 ;  /* 0x0000000000007941 */ /* 0x000fea0003800200 */
.L_x_24:
[----:B------:R-:W-:Y:S01]  /*0e80*/  VIADD R0, R6, 0xf3000000 ;  /* 0xf300000006007836 */ /* 0x000fe20000000000 */
[----:B------:R0:W1:Y:S01]  /*0e90*/  MUFU.RSQ R13, R6 ;  /* 0x00000006000d7308 */ /* 0x0000620000001400 */
[----:B------:R-:W-:Y:S03]  /*0ea0*/  BSSY.RECONVERGENT B0, `(.L_x_27) ;  /* 0x000000b000007945 */ /* 0x000fe60003800200 */
[----:B------:R-:W-:-:S13]  /*0eb0*/  ISETP.GT.U32.AND P0, PT, R0, 0x727fffff, PT ;  /* 0x727fffff0000780c */ /* 0x000fda0003f04070 */
[----:B01----:R-:W-:Y:S05]  /*0ec0*/  @!P0 BRA `(.L_x_28) ;  /* 0x0000000000108947 */ /* 0x003fea0003800000 */
[----:B------:R-:W-:Y:S02]  /*0ed0*/  MOV R0, R6 ;  /* 0x0000000600007202 */ /* 0x000fe40000000f00 */
[----:B------:R-:W-:-:S07]  /*0ee0*/  MOV R12, 0xf00 ;  /* 0x00000f00000c7802 */ /* 0x000fce0000000f00 */
[----:B------:R-:W-:Y:S05]  /*0ef0*/  CALL.REL.NOINC `($__internal_0_$__cuda_sm20_sqrt_rn_f32_slowpath) ;  /* 0x0000000000b47944 */ /* 0x000fea0003c00000 */
[----:B------:R-:W-:Y:S05]  /*0f00*/  BRA `(.L_x_29) ;  /* 0x0000000000107947 */ /* 0x000fea0003800000 */
.L_x_28:
[C---:B------:R-:W-:Y:S01]  /*0f10*/  FMUL.FTZ R11, R13.reuse, R6 ;  /* 0x000000060d0b7220 */ /* 0x040fe20000410000 */
[----:B------:R-:W-:-:S03]  /*0f20*/  FMUL.FTZ R0, R13, 0.5 ;  /* 0x3f0000000d007820 */ /* 0x000fc60000410000 */
[----:B------:R-:W-:-:S04]  /*0f30*/  FFMA R2, -R11, R11, R6 ;  /* 0x0000000b0b027223 */ /* 0x000fc80000000106 */
[----:B------:R-:W-:-:S07]  /*0f40*/  FFMA R2, R2, R0, R11 ;  /* 0x0000000002027223 */ /* 0x000fce000000000b */
.L_x_29:
[----:B------:R-:W-:Y:S05]  /*0f50*/  BSYNC.RECONVERGENT B0 ;  /* 0x0000000000007941 */ /* 0x000fea0003800200 */
.L_x_27:
[----:B------:R-:W0:Y:S01]  /*0f60*/  MUFU.RCP R11, R2 ;  /* 0x00000002000b7308 */ /* 0x000e220000001000 */
[----:B------:R-:W-:Y:S07]  /*0f70*/  BSSY.RECONVERGENT B0, `(.L_x_30) ;  /* 0x000000d000007945 */ /* 0x000fee0003800200 */
[----:B------:R-:W1:Y:S01]  /*0f80*/  FCHK P0, R3, R2 ;  /* 0x0000000203007302 */ /* 0x000e620000000000 */
[----:B0-----:R-:W-:-:S04]  /*0f90*/  FFMA R0, R11, -R2, 1 ;  /* 0x3f8000000b007423 */ /* 0x001fc80000000802 */
[----:B------:R-:W-:-:S04]  /*0fa0*/  FFMA R0, R11, R0, R11 ;  /* 0x000000000b007223 */ /* 0x000fc8000000000b */
[----:B------:R-:W-:-:S04]  /*0fb0*/  FFMA R6, R0, R3, RZ ;  /* 0x0000000300067223 */ /* 0x000fc800000000ff */
[----:B------:R-:W-:-:S04]  /*0fc0*/  FFMA R11, R6, -R2, R3 ;  /* 0x80000002060b7223 */ /* 0x000fc80000000003 */
[----:B------:R-:W-:Y:S01]  /*0fd0*/  FFMA R6, R0, R11, R6 ;  /* 0x0000000b00067223 */ /* 0x000fe20000000006 */
[----:B-1----:R-:W-:Y:S06]  /*0fe0*/  @!P0 BRA `(.L_x_31) ;  /* 0x0000000000148947 */ /* 0x002fec0003800000 */
[----:B------:R-:W-:Y:S02]  /*0ff0*/  IMAD.MOV.U32 R0, RZ, RZ, R3 ;  /* 0x000000ffff007224 */ /* 0x000fe400078e0003 */
[----:B------:R-:W-:Y:S01]  /*1000*/  IMAD.MOV.U32 R3, RZ, RZ, R2 ;  /* 0x000000ffff037224 */ /* 0x000fe200078e0002 */
[----:B------:R-:W-:-:S07]  /*1010*/  MOV R2, 0x1030 ;  /* 0x0000103000027802 */ /* 0x000fce0000000f00 */
[----:B------:R-:W-:Y:S05]  /*1020*/  CALL.REL.NOINC `($__internal_1_$__cuda_sm3x_div_rn_noftz_f32_slowpath) ;  /* 0x0000000000c07944 */ /* 0x000fea0003c00000 */
[----:B------:R-:W-:-:S07]  /*1030*/  IMAD.MOV.U32 R6, RZ, RZ, R0 ;  /* 0x000000ffff067224 */ /* 0x000fce00078e0000 */
.L_x_31:
[----:B------:R-:W-:Y:S05]  /*1040*/  BSYNC.RECONVERGENT B0 ;  /* 0x0000000000007941 */ /* 0x000fea0003800200 */
.L_x_30:
        /* <DEDUP_REMOVED lines=9> */
[----:B------:R-:W-:Y:S01]  /*10e0*/  MOV R0, R7 ;  /* 0x0000000700007202 */ /* 0x000fe20000000f00 */
[----:B------:R-:W-:Y:S01]  /*10f0*/  IMAD.MOV.U32 R3, RZ, RZ, R6 ;  /* 0x000000ffff037224 */ /* 0x000fe200078e0006 */
[----:B------:R-:W-:-:S07]  /*1100*/  MOV R2, 0x1120 ;  /* 0x0000112000027802 */ /* 0x000fce0000000f00 */
[----:B------:R-:W-:Y:S05]  /*1110*/  CALL.REL.NOINC `($__internal_1_$__cuda_sm3x_div_rn_noftz_f32_slowpath) ;  /* 0x0000000000847944 */ /* 0x000fea0003c00000 */
[----:B------:R-:W-:-:S07]  /*1120*/  IMAD.MOV.U32 R11, RZ, RZ, R0 ;  /* 0x000000ffff0b7224 */ /* 0x000fce00078e0000 */
.L_x_33:
[----:B------:R-:W-:Y:S05]  /*1130*/  BSYNC.RECONVERGENT B0 ;  /* 0x0000000000007941 */ /* 0x000fea0003800200 */
.L_x_32:
[----:B------:R-:W0:Y:S01]  /*1140*/  LDCU.64 UR6, c[0x0][0x390] ;  /* 0x00007200ff0677ac */ /* 0x000e220008000a00 */
[----:B------:R-:W-:Y:S01]  /*1150*/  IMAD.MOV.U32 R5, RZ, RZ, RZ ;  /* 0x000000ffff057224 */ /* 0x000fe200078e00ff */
[----:B------:R-:W1:Y:S01]  /*1160*/  LDCU.64 UR4, c[0x0][0x3a8] ;  /* 0x00007500ff0477ac */ /* 0x000e620008000a00 */
[----:B0-----:R-:W-:-:S04]  /*1170*/  IMAD.WIDE.U32 R4, R9, UR6, R4 ;  /* 0x0000000609047c25 */ /* 0x001fc8000f8e0004 */
[----:B------:R-:W-:Y:S01]  /*1180*/  IMAD R9, R9, UR7, R5 ;  /* 0x0000000709097c24 */ /* 0x000fe2000f8e0205 */
[----:B-1----:R-:W-:-:S04]  /*1190*/  LEA R2, P0, R4, UR4, 0x2 ;  /* 0x0000000404027c11 */ /* 0x002fc8000f8010ff */
[----:B------:R-:W-:-:S05]  /*11a0*/  LEA.HI.X R3, R4, UR5, R9, 0x2, P0 ;  /* 0x0000000504037c11 */ /* 0x000fca00080f1409 */
[----:B------:R-:W-:Y:S01]  /*11b0*/  STG.E desc[UR10][R2.64], R11 ;  /* 0x0000000b02007986 */ /* 0x000fe2000c10190a */
[----:B------:R-:W-:Y:S05]  /*11c0*/  EXIT ;  /* 0x000000000000794d */ /* 0x000fea0003800000 */
        .weak           $__internal_0_$__cuda_sm20_sqrt_rn_f32_slowpath
        .type           $__internal_0_$__cuda_sm20_sqrt_rn_f32_slowpath,@function
        .size           $__internal_0_$__cuda_sm20_sqrt_rn_f32_slowpath,($__internal_1_$__cuda_sm3x_div_rn_noftz_f32_slowpath - $__internal_0_$__cuda_sm20_sqrt_rn_f32_slowpath)
$__internal_0_$__cuda_sm20_sqrt_rn_f32_slowpath:
[----:B------:R-:W-:-:S13]  /*11d0*/  LOP3.LUT P0, RZ, R0, 0x7fffffff, RZ, 0xc0, !PT ;  /* 0x7fffffff00ff7812 */ /* 0x000fda000780c0ff */
[----:B------:R-:W-:Y:S01]  /*11e0*/  @!P0 MOV R2, R0 ;  /* 0x0000000000028202 */ /* 0x000fe20000000f00 */
[----:B------:R-:W-:Y:S06]  /*11f0*/  @!P0 BRA `(.L_x_34) ;  /* 0x0000000000408947 */ /* 0x000fec0003800000 */
[----:B------:R-:W-:-:S13]  /*1200*/  FSETP.GEU.FTZ.AND P0, PT, R0, RZ, PT ;  /* 0x000000ff0000720b */ /* 0x000fda0003f1e000 */
[----:B------:R-:W-:Y:S01]  /*1210*/  @!P0 IMAD.MOV.U32 R2, RZ, RZ, 0x7fffffff ;  /* 0x7fffffffff028424 */ /* 0x000fe200078e00ff */
[----:B------:R-:W-:Y:S06]  /*1220*/  @!P0 BRA `(.L_x_34) ;  /* 0x0000000000348947 */ /* 0x000fec0003800000 */
[----:B------:R-:W-:-:S13]  /*1230*/  FSETP.GTU.FTZ.AND P0, PT, |R0|, +INF , PT ;  /* 0x7f8000000000780b */ /* 0x000fda0003f1c200 */
[----:B------:R-:W-:Y:S01]  /*1240*/  @P0 FADD.FTZ R2, R0, 1 ;  /* 0x3f80000000020421 */ /* 0x000fe20000010000 */
[----:B------:R-:W-:Y:S06]  /*1250*/  @P0 BRA `(.L_x_34) ;  /* 0x0000000000280947 */ /* 0x000fec0003800000 */
[----:B------:R-:W-:-:S13]  /*1260*/  FSETP.NEU.FTZ.AND P0, PT, |R0|, +INF , PT ;  /* 0x7f8000000000780b */ /* 0x000fda0003f1d200 */
[----:B------:R-:W-:-:S04]  /*1270*/  @P0 FFMA R8, R0, 1.84467440737095516160e+19, RZ ;  /* 0x5f80000000080823 */ /* 0x000fc800000000ff */
[----:B------:R-:W0:Y:S02]  /*1280*/  @P0 MUFU.RSQ R11, R8 ;  /* 0x00000008000b0308 */ /* 0x000e240000001400 */
[----:B0-----:R-:W-:Y:S01]  /*1290*/  @P0 FMUL.FTZ R13, R8, R11 ;  /* 0x0000000b080d0220 */ /* 0x001fe20000410000 */
[----:B------:R-:W-:-:S03]  /*12a0*/  @P0 FMUL.FTZ R11, R11, 0.5 ;  /* 0x3f0000000b0b0820 */ /* 0x000fc60000410000 */
[----:B------:R-:W-:-:S04]  /*12b0*/  @P0 FADD.FTZ R2, -R13, -RZ ;  /* 0x800000ff0d020221 */ /* 0x000fc80000010100 */
[----:B------:R-:W-:Y:S01]  /*12c0*/  @P0 FFMA R10, R13, R2, R8 ;  /* 0x000000020d0a0223 */ /* 0x000fe20000000008 */
[----:B------:R-:W-:-:S03]  /*12d0*/  @!P0 IMAD.MOV.U32 R2, RZ, RZ, R0 ;  /* 0x000000ffff028224 */ /* 0x000fc600078e0000 */
[----:B------:R-:W-:-:S04]  /*12e0*/  @P0 FFMA R10, R10, R11, R13 ;  /* 0x0000000b0a0a0223 */ /* 0x000fc8000000000d */
[----:B------:R-:W-:-:S07]  /*12f0*/  @P0 FMUL.FTZ R2, R10, 2.3283064365386962891e-10 ;  /* 0x2f8000000a020820 */ /* 0x000fce0000410000 */
.L_x_34:
[----:B------:R-:W-:Y:S02]  /*1300*/  HFMA2 R11, -RZ, RZ, 0, 0 ;  /* 0x00000000ff0b7431 */ /* 0x000fe400000001ff */
[----:B------:R-:W-:-:S04]  /*1310*/  IMAD.MOV.U32 R10, RZ, RZ, R12 ;  /* 0x000000ffff0a7224 */ /* 0x000fc800078e000c */
[----:B------:R-:W-:Y:S05]  /*1320*/  RET.REL.NODEC R10 `(_Z13matchHistCudaPfS_mmmS_) ;  /* 0xffffffec0a347950 */ /* 0x000fea0003c3ffff */
        .weak           $__internal_1_$__cuda_sm3x_div_rn_noftz_f32_slowpath
        .type           $__internal_1_$__cuda_sm3x_div_rn_noftz_f32_slowpath,@function
        .size           $__internal_1_$__cuda_sm3x_div_rn_noftz_f32_slowpath,(.L_x_76 - $__internal_1_$__cuda_sm3x_div_rn_noftz_f32_slowpath)
$__internal_1_$__cuda_sm3x_div_rn_noftz_f32_slowpath:
[----:B------:R-:W-:Y:S01]  /*1330*/  SHF.R.U32.HI R8, RZ, 0x17, R3 ;  /* 0x00000017ff087819 */ /* 0x000fe20000011603 */
[----:B------:R-:W-:Y:S01]  /*1340*/  BSSY.RECONVERGENT B1, `(.L_x_35) ;  /* 0x0000062000017945 */ /* 0x000fe20003800200 */
[----:B------:R-:W-:Y:S02]  /*1350*/  SHF.R.U32.HI R6, RZ, 0x17, R0 ;  /* 0x00000017ff067819 */ /* 0x000fe40000011600 */
[----:B------:R-:W-:Y:S02]  /*1360*/  LOP3.LUT R14, R8, 0xff, RZ, 0xc0, !PT ;  /* 0x000000ff080e7812 */ /* 0x000fe400078ec0ff */
[----:B------:R-:W-:-:S03]  /*1370*/  LOP3.LUT R12, R6, 0xff, RZ, 0xc0, !PT ;  /* 0x000000ff060c7812 */ /* 0x000fc600078ec0ff */
[----:B------:R-:W-:Y:S02]  /*1380*/  VIADD R10, R14, 0xffffffff ;  /* 0xffffffff0e0a7836 */ /* 0x000fe40000000000 */
[----:B------:R-:W-:-:S03]  /*1390*/  VIADD R8, R12, 0xffffffff ;  /* 0xffffffff0c087836 */ /* 0x000fc60000000000 */
[----:B------:R-:W-:-:S04]  /*13a0*/  ISETP.GT.U32.AND P0, PT, R10, 0xfd, PT ;  /* 0x000000fd0a00780c */ /* 0x000fc80003f04070 */
[----:B------:R-:W-:-:S13]  /*13b0*/  ISETP.GT.U32.OR P0, PT, R8, 0xfd, P0 ;  /* 0x000000fd0800780c */ /* 0x000fda0000704470 */
[----:B------:R-:W-:Y:S01]  /*13c0*/  @!P0 IMAD.MOV.U32 R6, RZ, RZ, RZ ;  /* 0x000000ffff068224 */ /* 0x000fe200078e00ff */
[----:B------:R-:W-:Y:S06]  /*13d0*/  @!P0 BRA `(.L_x_36) ;  /* 0x00000000005c8947 */ /* 0x000fec0003800000 */
[----:B------:R-:W-:Y:S02]  /*13e0*/  FSETP.GTU.FTZ.AND P0, PT, |R0|, +INF , PT ;  /* 0x7f8000000000780b */ /* 0x000fe40003f1c200 */
[----:B------:R-:W-:-:S04]  /*13f0*/  FSETP.GTU.FTZ.AND P1, PT, |R3|, +INF , PT ;  /* 0x7f8000000300780b */ /* 0x000fc80003f3c200 */
[----:B------:R-:W-:-:S13]  /*1400*/  PLOP3.LUT P0, PT, P0, P1, PT, 0xf8, 0x8f ;  /* 0x00000000008f781c */ /* 0x000fda0000703f70 */
[----:B------:R-:W-:Y:S05]  /*1410*/  @P0 BRA `(.L_x_37) ;  /* 0x00000004004c0947 */ /* 0x000fea0003800000 */
[----:B------:R-:W-:-:S13]  /*1420*/  LOP3.LUT P0, RZ, R3, 0x7fffffff, R0, 0xc8, !PT ;  /* 0x7fffffff03ff7812 */ /* 0x000fda000780c800 */
[----:B------:R-:W-:Y:S05]  /*1430*/  @!P0 BRA `(.L_x_38) ;  /* 0x00000004003c8947 */ /* 0x000fea0003800000 */
[C---:B------:R-:W-:Y:S02]  /*1440*/  FSETP.NEU.FTZ.AND P1, PT, |R0|.reuse, +INF , PT ;  /* 0x7f8000000000780b */ /* 0x040fe40003f3d200 */
[----:B------:R-:W-:Y:S02]  /*1450*/  FSETP.NEU.FTZ.AND P2, PT, |R3|, +INF , PT ;  /* 0x7f8000000300780b */ /* 0x000fe40003f5d200 */
[----:B------:R-:W-:-:S11]  /*1460*/  FSETP.NEU.FTZ.AND P0, PT, |R0|, +INF , PT ;  /* 0x7f8000000000780b */ /* 0x000fd60003f1d200 */
[----:B------:R-:W-:Y:S05]  /*1470*/  @!P2 BRA !P1, `(.L_x_38) ;  /* 0x00000004002ca947 */ /* 0x000fea0004800000 */
[----:B------:R-:W-:-:S04]  /*1480*/  LOP3.LUT P1, RZ, R0, 0x7fffffff, RZ, 0xc0, !PT ;  /* 0x7fffffff00ff7812 */ /* 0x000fc8000782c0ff */
[----:B------:R-:W-:-:S13]  /*1490*/  PLOP3.LUT P1, PT, P2, P1, PT, 0x2f, 0xf2 ;  /* 0x0000000000f2781c */ /* 0x000fda0001722577 */
[----:B------:R-:W-:Y:S05]  /*14a0*/  @P1 BRA `(.L_x_39) ;  /* 0x0000000400181947 */ /* 0x000fea0003800000 */
[----:B------:R-:W-:-:S04]  /*14b0*/  LOP3.LUT P1, RZ, R3, 0x7fffffff, RZ, 0xc0, !PT ;  /* 0x7fffffff03ff7812 */ /* 0x000fc8000782c0ff */
[----:B------:R-:W-:-:S13]  /*14c0*/  PLOP3.LUT P0, PT, P0, P1, PT, 0x2f, 0xf2 ;  /* 0x0000000000f2781c */ /* 0x000fda0000702577 */
[----:B------:R-:W-:Y:S05]  /*14d0*/  @P0 BRA `(.L_x_40) ;  /* 0x0000000400000947 */ /* 0x000fea0003800000 */
[----:B------:R-:W-:Y:S02]  /*14e0*/  ISETP.GE.AND P0, PT, R8, RZ, PT ;  /* 0x000000ff0800720c */ /* 0x000fe40003f06270 */
[----:B------:R-:W-:-:S11]  /*14f0*/  ISETP.GE.AND P1, PT, R10, RZ, PT ;  /* 0x000000ff0a00720c */ /* 0x000fd60003f26270 */
[----:B------:R-:W-:Y:S01]  /*1500*/  @P0 MOV R6, RZ ;  /* 0x000000ff00060202 */ /* 0x000fe20000000f00 */
[----:B------:R-:W-:Y:S02]  /*1510*/  @!P0 IMAD.MOV.U32 R6, RZ, RZ, -0x40 ;  /* 0xffffffc0ff068424 */ /* 0x000fe400078e00ff */
[----:B------:R-:W-:Y:S01]  /*1520*/  @!P0 FFMA R0, R0, 1.84467440737095516160e+19, RZ ;  /* 0x5f80000000008823 */ /* 0x000fe200000000ff */
[----:B------:R-:W-:Y:S01]  /*1530*/  @!P1 FFMA R3, R3, 1.84467440737095516160e+19, RZ ;  /* 0x5f80000003039823 */ /* 0x000fe200000000ff */
[----:B------:R-:W-:-:S07]  /*1540*/  @!P1 VIADD R6, R6, 0x40 ;  /* 0x0000004006069836 */ /* 0x000fce0000000000 */
.L_x_36:
[----:B------:R-:W-:Y:S01]  /*1550*/  LEA R8, R14, 0xc0800000, 0x17 ;  /* 0xc08000000e087811 */ /* 0x000fe200078eb8ff */
[----:B------:R-:W-:Y:S04]  /*1560*/  BSSY.RECONVERGENT B2, `(.L_x_41) ;  /* 0x0000036000027945 */ /* 0x000fe80003800200 */
[----:B------:R-:W-:Y:S01]  /*1570*/  IMAD.IADD R8, R3, 0x1, -R8 ;  /* 0x0000000103087824 */ /* 0x000fe200078e0a08 */
[----:B------:R-:W-:-:S03]  /*1580*/  IADD3 R3, PT, PT, R12, -0x7f, RZ ;  /* 0xffffff810c037810 */ /* 0x000fc60007ffe0ff */
[----:B------:R-:W0:Y:S01]  /*1590*/  MUFU.RCP R10, R8 ;  /* 0x00000008000a7308 */ /* 0x000e220000001000 */
[----:B------:R-:W-:Y:S01]  /*15a0*/  FADD.FTZ R11, -R8, -RZ ;  /* 0x800000ff080b7221 */ /* 0x000fe20000010100 */
[----:B------:R-:W-:-:S03]  /*15b0*/  IMAD R0, R3, -0x800000, R0 ;  /* 0xff80000003007824 */ /* 0x000fc600078e0200 */
[----:B0-----:R-:W-:-:S04]  /*15c0*/  FFMA R13, R10, R11, 1 ;  /* 0x3f8000000a0d7423 */ /* 0x001fc8000000000b */
[----:B------:R-:W-:-:S04]  /*15d0*/  FFMA R15, R10, R13, R10 ;  /* 0x0000000d0a0f7223 */ /* 0x000fc8000000000a */
[----:B------:R-:W-:-:S04]  /*15e0*/  FFMA R10, R0, R15, RZ ;  /* 0x0000000f000a7223 */ /* 0x000fc800000000ff */
[----:B------:R-:W-:-:S04]  /*15f0*/  FFMA R13, R11, R10, R0 ;  /* 0x0000000a0b0d7223 */ /* 0x000fc80000000000 */
[----:B------:R-:W-:-:S04]  /*1600*/  FFMA R10, R15, R13, R10 ;  /* 0x0000000d0f0a7223 */ /* 0x000fc8000000000a */
[----:B------:R-:W-:Y:S01]  /*1610*/  FFMA R13, R11, R10, R0 ;  /* 0x0000000a0b0d7223 */ /* 0x000fe20000000000 */
[----:B------:R-:W-:-:S03]  /*1620*/  IADD3 R11, PT, PT, R3, 0x7f, -R14 ;  /* 0x0000007f030b7810 */ /* 0x000fc60007ffe80e */
[----:B------:R-:W-:Y:S02]  /*1630*/  FFMA R0, R15, R13, R10 ;  /* 0x0000000d0f007223 */ /* 0x000fe4000000000a */
[----:B------:R-:W-:-:S03]  /*1640*/  IMAD.IADD R11, R11, 0x1, R6 ;  /* 0x000000010b0b7824 */ /* 0x000fc600078e0206 */
[----:B------:R-:W-:-:S04]  /*1650*/  SHF.R.U32.HI R3, RZ, 0x17, R0 ;  /* 0x00000017ff037819 */ /* 0x000fc80000011600 */
[----:B------:R-:W-:-:S05]  /*1660*/  LOP3.LUT R3, R3, 0xff, RZ, 0xc0, !PT ;  /* 0x000000ff03037812 */ /* 0x000fca00078ec0ff */
[----:B------:R-:W-:-:S04]  /*1670*/  IMAD.IADD R12, R3, 0x1, R11 ;  /* 0x00000001030c7824 */ /* 0x000fc800078e020b */
[----:B------:R-:W-:-:S05]  /*1680*/  VIADD R3, R12, 0xffffffff ;  /* 0xffffffff0c037836 */ /* 0x000fca0000000000 */
[----:B------:R-:W-:-:S13]  /*1690*/  ISETP.GE.U32.AND P0, PT, R3, 0xfe, PT ;  /* 0x000000fe0300780c */ /* 0x000fda0003f06070 */
[----:B------:R-:W-:Y:S05]  /*16a0*/  @!P0 BRA `(.L_x_42) ;  /* 0x0000000000808947 */ /* 0x000fea0003800000 */
[----:B------:R-:W-:-:S13]  /*16b0*/  ISETP.GT.AND P0, PT, R12, 0xfe, PT ;  /* 0x000000fe0c00780c */ /* 0x000fda0003f04270 */
[----:B------:R-:W-:Y:S05]  /*16c0*/  @P0 BRA `(.L_x_43) ;  /* 0x00000000006c0947 */ /* 0x000fea0003800000 */
[----:B------:R-:W-:-:S13]  /*16d0*/  ISETP.GE.AND P0, PT, R12, 0x1, PT ;  /* 0x000000010c00780c */ /* 0x000fda0003f06270 */
[----:B------:R-:W-:Y:S05]  /*16e0*/  @P0 BRA `(.L_x_44) ;  /* 0x0000000000740947 */ /* 0x000fea0003800000 */
[----:B------:R-:W-:Y:S02]  /*16f0*/  ISETP.GE.AND P0, PT, R12, -0x18, PT ;  /* 0xffffffe80c00780c */ /* 0x000fe40003f06270 */
[----:B------:R-:W-:-:S11]  /*1700*/  LOP3.LUT R0, R0, 0x80000000, RZ, 0xc0, !PT ;  /* 0x8000000000007812 */ /* 0x000fd600078ec0ff */
[----:B------:R-:W-:Y:S05]  /*1710*/  @!P0 BRA `(.L_x_44) ;  /* 0x0000000000688947 */ /* 0x000fea0003800000 */
[CCC-:B------:R-:W-:Y:S01]  /*1720*/  FFMA.RZ R3, R15.reuse, R13.reuse, R10.reuse ;  /* 0x0000000d0f037223 */ /* 0x1c0fe2000000c00a */
[C---:B------:R-:W-:Y:S01]  /*1730*/  IADD3 R11, PT, PT, R12.reuse, 0x20, RZ ;  /* 0x000000200c0b7810 */ /* 0x040fe20007ffe0ff */
[-CC-:B------:R-:W-:Y:S01]  /*1740*/  FFMA.RM R6, R15, R13.reuse, R10.reuse ;  /* 0x0000000d0f067223 */ /* 0x180fe2000000400a */
[C---:B------:R-:W-:Y:S02]  /*1750*/  ISETP.NE.AND P2, PT, R12.reuse, RZ, PT ;  /* 0x000000ff0c00720c */ /* 0x040fe40003f45270 */
[----:B------:R-:W-:Y:S01]  /*1760*/  LOP3.LUT R8, R3, 0x7fffff, RZ, 0xc0, !PT ;  /* 0x007fffff03087812 */ /* 0x000fe200078ec0ff */
[----:B------:R-:W-:Y:S01]  /*1770*/  FFMA.RP R3, R15, R13, R10 ;  /* 0x0000000d0f037223 */ /* 0x000fe2000000800a */
[----:B------:R-:W-:Y:S01]  /*1780*/  IMAD.MOV R10, RZ, RZ, -R12 ;  /* 0x000000ffff0a7224 */ /* 0x000fe200078e0a0c */
[----:B------:R-:W-:Y:S02]  /*1790*/  ISETP.NE.AND P1, PT, R12, RZ, PT ;  /* 0x000000ff0c00720c */ /* 0x000fe40003f25270 */
[----:B------:R-:W-:-:S02]  /*17a0*/  LOP3.LUT R8, R8, 0x800000, RZ, 0xfc, !PT ;  /* 0x0080000008087812 */ /* 0x000fc400078efcff */
[----:B------:R-:W-:Y:S02]  /*17b0*/  FSETP.NEU.FTZ.AND P0, PT, R3, R6, PT ;  /* 0x000000060300720b */ /* 0x000fe40003f1d000 */
[----:B------:R-:W-:Y:S02]  /*17c0*/  SHF.L.U32 R11, R8, R11, RZ ;  /* 0x0000000b080b7219 */ /* 0x000fe400000006ff */
[----:B------:R-:W-:Y:S02]  /*17d0*/  SEL R3, R10, RZ, P2 ;  /* 0x000000ff0a037207 */ /* 0x000fe40001000000 */
[----:B------:R-:W-:Y:S02]  /*17e0*/  ISETP.NE.AND P1, PT, R11, RZ, P1 ;  /* 0x000000ff0b00720c */ /* 0x000fe40000f25270 */
[----:B------:R-:W-:Y:S02]  /*17f0*/  SHF.R.U32.HI R3, RZ, R3, R8 ;  /* 0x00000003ff037219 */ /* 0x000fe40000011608 */
[----:B------:R-:W-:-:S02]  /*1800*/  PLOP3.LUT P0, PT, P0, P1, PT, 0xf8, 0x8f ;  /* 0x00000000008f781c */ /* 0x000fc40000703f70 */
[----:B------:R-:W-:Y:S02]  /*1810*/  SHF.R.U32.HI R11, RZ, 0x1, R3 ;  /* 0x00000001ff0b7819 */ /* 0x000fe40000011603 */
[----:B------:R-:W-:-:S04]  /*1820*/  SEL R6, RZ, 0x1, !P0 ;  /* 0x00000001ff067807 */ /* 0x000fc80004000000 */
[----:B------:R-:W-:-:S04]  /*1830*/  LOP3.LUT R6, R6, 0x1, R11, 0xf8, !PT ;  /* 0x0000000106067812 */ /* 0x000fc800078ef80b */
[----:B------:R-:W-:-:S05]  /*1840*/  LOP3.LUT R6, R6, R3, RZ, 0xc0, !PT ;  /* 0x0000000306067212 */ /* 0x000fca00078ec0ff */
[----:B------:R-:W-:-:S05]  /*1850*/  IMAD.IADD R11, R11, 0x1, R6 ;  /* 0x000000010b0b7824 */ /* 0x000fca00078e0206 */
[----:B------:R-:W-:Y:S01]  /*1860*/  LOP3.LUT R0, R11, R0, RZ, 0xfc, !PT ;  /* 0x000000000b007212 */ /* 0x000fe200078efcff */
[----:B------:R-:W-:Y:S06]  /*1870*/  BRA `(.L_x_44) ;  /* 0x0000000000107947 */ /* 0x000fec0003800000 */
.L_x_43:
[----:B------:R-:W-:-:S04]  /*1880*/  LOP3.LUT R0, R0, 0x80000000, RZ, 0xc0, !PT ;  /* 0x8000000000007812 */ /* 0x000fc800078ec0ff */
[----:B------:R-:W-:Y:S01]  /*1890*/  LOP3.LUT R0, R0, 0x7f800000, RZ, 0xfc, !PT ;  /* 0x7f80000000007812 */ /* 0x000fe200078efcff */
[----:B------:R-:W-:Y:S06]  /*18a0*/  BRA `(.L_x_44) ;  /* 0x0000000000047947 */ /* 0x000fec0003800000 */
.L_x_42:
[----:B------:R-:W-:-:S07]  /*18b0*/  LEA R0, R11, R0, 0x17 ;  /* 0x000000000b007211 */ /* 0x000fce00078eb8ff */
.L_x_44:
[----:B------:R-:W-:Y:S05]  /*18c0*/  BSYNC.RECONVERGENT B2 ;  /* 0x0000000000027941 */ /* 0x000fea0003800200 */
.L_x_41:
[----:B------:R-:W-:Y:S05]  /*18d0*/  BRA `(.L_x_45) ;  /* 0x0000000000207947 */ /* 0x000fea0003800000 */
.L_x_40:
[----:B------:R-:W-:-:S04]  /*18e0*/  LOP3.LUT R0, R3, 0x80000000, R0, 0x48, !PT ;  /* 0x8000000003007812 */ /* 0x000fc800078e4800 */
[----:B------:R-:W-:Y:S01]  /*18f0*/  LOP3.LUT R0, R0, 0x7f800000, RZ, 0xfc, !PT ;  /* 0x7f80000000007812 */ /* 0x000fe200078efcff */
[----:B------:R-:W-:Y:S06]  /*1900*/  BRA `(.L_x_45) ;  /* 0x0000000000147947 */ /* 0x000fec0003800000 */
.L_x_39:
[----:B------:R-:W-:Y:S01]  /*1910*/  LOP3.LUT R0, R3, 0x80000000, R0, 0x48, !PT ;  /* 0x8000000003007812 */ /* 0x000fe200078e4800 */
[----:B------:R-:W-:Y:S06]  /*1920*/  BRA `(.L_x_45) ;  /* 0x00000000000c7947 */ /* 0x000fec0003800000 */
.L_x_38:
[----:B------:R-:W0:Y:S01]  /*1930*/  MUFU.RSQ R0, -QNAN ;  /* 0xffc0000000007908 */ /* 0x000e220000001400 */
[----:B------:R-:W-:Y:S05]  /*1940*/  BRA `(.L_x_45) ;  /* 0x0000000000047947 */ /* 0x000fea0003800000 */
.L_x_37:
[----:B------:R-:W-:-:S07]  /*1950*/  FADD.FTZ R0, R0, R3 ;  /* 0x0000000300007221 */ /* 0x000fce0000010000 */
.L_x_45:
[----:B------:R-:W-:Y:S05]  /*1960*/  BSYNC.RECONVERGENT B1 ;  /* 0x0000000000017941 */ /* 0x000fea0003800200 */
.L_x_35:
[----:B------:R-:W-:-:S04]  /*1970*/  IMAD.MOV.U32 R3, RZ, RZ, 0x0 ;  /* 0x00000000ff037424 */ /* 0x000fc800078e00ff */
[----:B0-----:R-:W-:Y:S05]  /*1980*/  RET.REL.NODEC R2 `(_Z13matchHistCudaPfS_mmmS_) ;  /* 0xffffffe4029c7950 */ /* 0x001fea0003c3ffff */
.L_x_46:
        /* <DEDUP_REMOVED lines=15> */
.L_x_76:


//--------------------- .text._Z14createHistCudaPfS_iiS_ --------------------------
	.section	.text._Z14createHistCudaPfS_iiS_,"ax",@progbits
	.align	128
        .global         _Z14createHistCudaPfS_iiS_
        .type           _Z14createHistCudaPfS_iiS_,@function
        .size           _Z14createHistCudaPfS_iiS_,(.L_x_78 - _Z14createHistCudaPfS_iiS_)
        .other          _Z14createHistCudaPfS_iiS_,@"STO_CUDA_ENTRY STV_DEFAULT"
_Z14createHistCudaPfS_iiS_:
.text._Z14createHistCudaPfS_iiS_:
[----:B------:R-:W-:Y:S01]  /*0000*/  LDC R1, c[0x0][0x37c] ;  /* 0x0000df00ff017b82 */ /* 0x000fe20000000800 */
[----:B------:R-:W0:Y:S07]  /*0010*/  S2R R8, SR_TID.X ;  /* 0x0000000000087919 */ /* 0x000e2e0000002100 */
[----:B------:R-:W0:Y:S01]  /*0020*/  S2UR UR8, SR_CTAID.X ;  /* 0x00000000000879c3 */ /* 0x000e220000002500 */
[----:B------:R-:W1:Y:S07]  /*0030*/  LDCU UR5, c[0x0][0x390] ;  /* 0x00007200ff0577ac */ /* 0x000e6e0008000800 */
[----:B------:R-:W0:Y:S01]  /*0040*/  LDC R9, c[0x0][0x360] ;  /* 0x0000d800ff097b82 */ /* 0x000e220000000800 */
[----:B-1----:R-:W-:Y:S01]  /*0050*/  USHF.R.S32.HI UR4, URZ, 0x1f, UR5 ;  /* 0x0000001fff047899 */ /* 0x002fe20008011405 */
[----:B0-----:R-:W-:-:S05]  /*0060*/  IMAD R10, R9, UR8, R8 ;  /* 0x00000008090a7c24 */ /* 0x001fca000f8e0208 */
[----:B------:R-:W-:-:S04]  /*0070*/  ISETP.GE.U32.AND P0, PT, R10, UR5, PT ;  /* 0x000000050a007c0c */ /* 0x000fc8000bf06070 */
[----:B------:R-:W-:-:S13]  /*0080*/  ISETP.GE.U32.AND.EX P0, PT, RZ, UR4, PT, P0 ;  /* 0x00000004ff007c0c */ /* 0x000fda000bf06100 */
[----:B------:R-:W-:Y:S05]  /*0090*/  @P0 EXIT ;  /* 0x000000000000094d */ /* 0x000fea0003800000 */
[----:B------:R-:W0:Y:S01]  /*00a0*/  S2R R11, SR_CTAID.Y ;  /* 0x00000000000b7919 */ /* 0x000e220000002600 */
[----:B------:R-:W1:Y:S01]  /*00b0*/  LDCU.64 UR4, c[0x0][0x380] ;  /* 0x00007000ff0477ac */ /* 0x000e620008000a00 */
[----:B------:R-:W0:Y:S01]  /*00c0*/  LDC.64 R6, c[0x0][0x388] ;  /* 0x0000e200ff067b82 */ /* 0x000e220000000a00 */
[----:B------:R-:W-:Y:S01]  /*00d0*/  SHF.L.U32 R15, R10, 0x7, RZ ;  /* 0x000000070a0f7819 */ /* 0x000fe200000006ff */
[----:B------:R-:W2:Y:S01]  /*00e0*/  LDCU.64 UR6, c[0x0][0x358] ;  /* 0x00006b00ff0677ac */ /* 0x000ea20008000a00 */
[----:B-1----:R-:W-:-:S04]  /*00f0*/  UIADD3 UR4, UP0, UPT, UR4, 0x10, URZ ;  /* 0x0000001004047890 */ /* 0x002fc8000ff1e0ff */
[----:B------:R-:W-:Y:S02]  /*0100*/  UIADD3.X UR5, UPT, UPT, URZ, UR5, URZ, UP0, !UPT ;  /* 0x00000005ff057290 */ /* 0x000fe400087fe4ff */
[----:B------:R-:W-:-:S04]  /*0110*/  MOV R4, UR4 ;  /* 0x0000000400047c02 */ /* 0x000fc80008000f00 */
[----:B------:R-:W-:Y:S01]  /*0120*/  MOV R5, UR5 ;  /* 0x0000000500057c02 */ /* 0x000fe20008000f00 */
[----:B0-----:R-:W-:-:S04]  /*0130*/  IMAD.WIDE.U32 R6, R11, 0x200, R6 ;  /* 0x000002000b067825 */ /* 0x001fc800078e0006 */
[----:B------:R-:W-:Y:S01]  /*0140*/  IMAD.WIDE R12, R15, 0x4, R4 ;  /* 0x000000040f0c7825 */ /* 0x000fe200078e0204 */
[----:B--2---:R-:W2:Y:S04]  /*0150*/  LDG.E R3, desc[UR6][R6.64] ;  /* 0x0000000606037981 */ /* 0x004ea8000c1e1900 */
        /* <DEDUP_REMOVED lines=13> */
[----:B------:R0:W5:Y:S04]  /*0230*/  LDG.E R16, desc[UR6][R12.64+0xc] ;  /* 0x00000c060c107981 */ /* 0x000168000c1e1900 */
[----:B------:R-:W5:Y:S01]  /*0240*/  LDG.E R17, desc[UR6][R6.64+0x1c] ;  /* 0x00001c0606117981 */ /* 0x000f62000c1e1900 */
[----:B------:R-:W-:Y:S01]  /*0250*/  UMOV UR4, 0x8 ;  /* 0x0000000800047882 */ /* 0x000fe20000000000 */
[-C--:B--2---:R-:W-:Y:S01]  /*0260*/  FFMA R26, R3, R3.reuse, RZ ;  /* 0x00000003031a7223 */ /* 0x084fe200000000ff */
[C---:B---3--:R-:W-:Y:S01]  /*0270*/  FFMA R3, R0.reuse, R3, RZ ;  /* 0x0000000300037223 */ /* 0x048fe200000000ff */
[----:B------:R-:W-:-:S02]  /*0280*/  FFMA R0, R0, R0, RZ ;  /* 0x0000000000007223 */ /* 0x000fc400000000ff */
[-C--:B----4-:R-:W-:Y:S01]  /*0290*/  FFMA R26, R29, R29.reuse, R26 ;  /* 0x0000001d1d1a7223 */ /* 0x090fe2000000001a */
[C---:B-----5:R-:W-:Y:S01]  /*02a0*/  FFMA R3, R24.reuse, R29, R3 ;  /* 0x0000001d18037223 */ /* 0x060fe20000000003 */
[----:B------:R-:W-:Y:S02]  /*02b0*/  FFMA R29, R24, R24, R0 ;  /* 0x00000018181d7223 */ /* 0x000fe40000000000 */
[-C--:B------:R-:W-:Y:S02]  /*02c0*/  FFMA R26, R27, R27.reuse, R26 ;  /* 0x0000001b1b1a7223 */ /* 0x080fe4000000001a */
[C---:B------:R-:W-:Y:S01]  /*02d0*/  FFMA R29, R22.reuse, R22, R29 ;  /* 0x00000016161d7223 */ /* 0x040fe2000000001d */
[----:B------:R-:W-:Y:S01]  /*02e0*/  FFMA R3, R22, R27, R3 ;  /* 0x0000001b16037223 */ /* 0x000fe20000000003 */
[-C--:B------:R-:W-:Y:S02]  /*02f0*/  FFMA R26, R25, R25.reuse, R26 ;  /* 0x00000019191a7223 */ /* 0x080fe4000000001a */
[C---:B------:R-:W-:Y:S01]  /*0300*/  FFMA R29, R20.reuse, R20, R29 ;  /* 0x00000014141d7223 */ /* 0x040fe2000000001d */
[----:B------:R-:W-:Y:S01]  /*0310*/  FFMA R3, R20, R25, R3 ;  /* 0x0000001914037223 */ /* 0x000fe20000000003 */
[----:B------:R-:W-:-:S02]  /*0320*/  FFMA R26, R23, R23, R26 ;  /* 0x00000017171a7223 */ /* 0x000fc4000000001a */
[C---:B------:R-:W-:Y:S01]  /*0330*/  FFMA R29, R18.reuse, R18, R29 ;  /* 0x00000012121d7223 */ /* 0x040fe2000000001d */
[----:B------:R-:W-:Y:S01]  /*0340*/  FFMA R3, R18, R23, R3 ;  /* 0x0000001712037223 */ /* 0x000fe20000000003 */
[-C--:B0-----:R-:W-:Y:S02]  /*0350*/  FFMA R13, R21, R21.reuse, R26 ;  /* 0x00000015150d7223 */ /* 0x081fe4000000001a */
[C---:B------:R-:W-:Y:S01]  /*0360*/  FFMA R0, R2.reuse, R2, R29 ;  /* 0x0000000202007223 */ /* 0x040fe2000000001d */
[----:B------:R-:W-:Y:S01]  /*0370*/  FFMA R3, R2, R21, R3 ;  /* 0x0000001502037223 */ /* 0x000fe20000000003 */
[----:B------:R-:W-:Y:S01]  /*0380*/  IADD3 R2, P0, PT, R6, 0x30, RZ ;  /* 0x0000003006027810 */ /* 0x000fe20007f1e0ff */
[-C--:B------:R-:W-:Y:S01]  /*0390*/  FFMA R12, R14, R14.reuse, R13 ;  /* 0x0000000e0e0c7223 */ /* 0x080fe2000000000d */
[C---:B------:R-:W-:Y:S01]  /*03a0*/  FFMA R13, R19.reuse, R19, R0 ;  /* 0x00000013130d7223 */ /* 0x040fe20000000000 */
[----:B------:R-:W-:Y:S01]  /*03b0*/  FFMA R0, R19, R14, R3 ;  /* 0x0000000e13007223 */ /* 0x000fe20000000003 */
[----:B------:R-:W-:-:S02]  /*03c0*/  IADD3.X R3, PT, PT, RZ, R7, RZ, P0, !PT ;  /* 0x00000007ff037210 */ /* 0x000fc400007fe4ff */
[C---:B------:R-:W-:Y:S01]  /*03d0*/  FFMA R14, R16.reuse, R16, R13 ;  /* 0x00000010100e7223 */ /* 0x040fe2000000000d */
[----:B------:R-:W-:Y:S01]  /*03e0*/  IADD3 R13, PT, PT, R15, 0x8, RZ ;  /* 0x000000080f0d7810 */ /* 0x000fe20007ffe0ff */
[-C--:B------:R-:W-:Y:S01]  /*03f0*/  FFMA R12, R17, R17.reuse, R12 ;  /* 0x00000011110c7223 */ /* 0x080fe2000000000c */
[----:B------:R-:W-:-:S07]  /*0400*/  FFMA R0, R16, R17, R0 ;  /* 0x0000001110007223 */ /* 0x000fce0000000000 */
.L_x_47:
[----:B------:R-:W-:Y:S01]  /*0410*/  IMAD.WIDE R6, R13, 0x4, R4 ;  /* 0x000000040d067825 */ /* 0x000fe200078e0204 */
[----:B------:R-:W2:Y:S04]  /*0420*/  LDG.E R17, desc[UR6][R2.64+-0x10] ;  /* 0xfffff00602117981 */ /* 0x000ea8000c1e1900 */
        /* <DEDUP_REMOVED lines=12> */
[----:B---3--:R-:W-:-:S03]  /*04f0*/  FFMA R26, R19, R17, R0 ;  /* 0x00000011131a7223 */ /* 0x008fc60000000000 */
[----:B------:R-:W3:Y:S01]  /*0500*/  LDG.E R17, desc[UR6][R6.64+0x4] ;  /* 0x0000040606117981 */ /* 0x000ee2000c1e1900 */
[----:B------:R-:W-:-:S03]  /*0510*/  FFMA R14, R19, R19, R14 ;  /* 0x00000013130e7223 */ /* 0x000fc6000000000e */
[----:B------:R-:W3:Y:S01]  /*0520*/  LDG.E R19, desc[UR6][R2.64+0x8] ;  /* 0x0000080602137981 */ /* 0x000ee2000c1e1900 */
[----:B----4-:R-:W-:-:S03]  /*0530*/  FFMA R28, R24, R24, R25 ;  /* 0x00000018181c7223 */ /* 0x010fc60000000019 */
[----:B------:R0:W4:Y:S01]  /*0540*/  LDG.E R0, desc[UR6][R6.64+0x8] ;  /* 0x0000080606007981 */ /* 0x000122000c1e1900 */
[C---:B-----5:R-:W-:Y:S01]  /*0550*/  FFMA R24, R21.reuse, R24, R26 ;  /* 0x0000001815187223 */ /* 0x060fe2000000001a */
[----:B------:R-:W-:Y:S01]  /*0560*/  FFMA R21, R21, R21, R14 ;  /* 0x0000001515157223 */ /* 0x000fe2000000000e */
[----:B------:R-:W-:Y:S01]  /*0570*/  IADD3 R14, PT, PT, R13, 0x8, RZ ;  /* 0x000000080d0e7810 */ /* 0x000fe20007ffe0ff */
[-C--:B------:R-:W-:Y:S01]  /*0580*/  FFMA R29, R15, R15.reuse, R28 ;  /* 0x0000000f0f1d7223 */ /* 0x080fe2000000001c */
[----:B------:R-:W5:Y:S01]  /*0590*/  LDG.E R25, desc[UR6][R2.64+0xc] ;  /* 0x00000c0602197981 */ /* 0x000f62000c1e1900 */
[----:B------:R-:W-:Y:S02]  /*05a0*/  FFMA R24, R16, R15, R24 ;  /* 0x0000000f10187223 */ /* 0x000fe40000000018 */
[----:B------:R-:W-:-:S04]  /*05b0*/  IMAD.WIDE R14, R14, 0x4, R4 ;  /* 0x000000040e0e7825 */ /* 0x000fc800078e0204 */
[----:B------:R-:W-:Y:S02]  /*05c0*/  FFMA R26, R16, R16, R21 ;  /* 0x00000010101a7223 */ /* 0x000fe40000000015 */
[----:B------:R-:W5:Y:S04]  /*05d0*/  LDG.E R16, desc[UR6][R2.64+0x10] ;  /* 0x0000100602107981 */ /* 0x000f68000c1e1900 */
[----:B------:R-:W5:Y:S01]  /*05e0*/  LDG.E R21, desc[UR6][R14.64+-0x10] ;  /* 0xfffff0060e157981 */ /* 0x000f62000c1e1900 */
[-C--:B0-----:R-:W-:Y:S01]  /*05f0*/  FFMA R6, R22, R22.reuse, R29 ;  /* 0x0000001616067223 */ /* 0x081fe2000000001d */
[C---:B------:R-:W-:Y:S01]  /*0600*/  FFMA R7, R23.reuse, R22, R24 ;  /* 0x0000001617077223 */ /* 0x040fe20000000018 */
[----:B------:R-:W-:Y:S02]  /*0610*/  FFMA R23, R23, R23, R26 ;  /* 0x0000001717177223 */ /* 0x000fe4000000001a */
[-C--:B------:R-:W-:Y:S01]  /*0620*/  FFMA R29, R27, R27.reuse, R6 ;  /* 0x0000001b1b1d7223 */ /* 0x080fe20000000006 */
[C---:B------:R-:W-:Y:S01]  /*0630*/  FFMA R22, R18.reuse, R27, R7 ;  /* 0x0000001b12167223 */ /* 0x040fe20000000007 */
[----:B------:R-:W5:Y:S01]  /*0640*/  LDG.E R6, desc[UR6][R2.64+0x14] ;  /* 0x0000140602067981 */ /* 0x000f62000c1e1900 */
[----:B------:R-:W-:-:S03]  /*0650*/  FFMA R24, R18, R18, R23 ;  /* 0x0000001212187223 */ /* 0x000fc60000000017 */
[----:B------:R-:W5:Y:S04]  /*0660*/  LDG.E R7, desc[UR6][R14.64+-0xc] ;  /* 0xfffff4060e077981 */ /* 0x000f68000c1e1900 */
[----:B------:R-:W5:Y:S04]  /*0670*/  LDG.E R23, desc[UR6][R2.64+0x18] ;  /* 0x0000180602177981 */ /* 0x000f68000c1e1900 */
[----:B------:R-:W5:Y:S01]  /*0680*/  LDG.E R18, desc[UR6][R14.64+-0x8] ;  /* 0xfffff8060e127981 */ /* 0x000f62000c1e1900 */
[-C--:B--2---:R-:W-:Y:S01]  /*0690*/  FFMA R26, R12, R12.reuse, R29 ;  /* 0x0000000c0c1a7223 */ /* 0x084fe2000000001d */
[----:B---3--:R-:W-:-:S02]  /*06a0*/  FFMA R27, R17, R12, R22 ;  /* 0x0000000c111b7223 */ /* 0x008fc40000000016 */
[----:B------:R-:W2:Y:S01]  /*06b0*/  LDG.E R12, desc[UR6][R2.64+0x1c] ;  /* 0x00001c06020c7981 */ /* 0x000ea2000c1e1900 */
[----:B------:R-:W-:-:S03]  /*06c0*/  FFMA R29, R17, R17, R24 ;  /* 0x00000011111d7223 */ /* 0x000fc60000000018 */
[----:B------:R-:W3:Y:S01]  /*06d0*/  LDG.E R17, desc[UR6][R14.64+-0x4] ;  /* 0xfffffc060e117981 */ /* 0x000ee2000c1e1900 */
[----:B------:R-:W-:-:S03]  /*06e0*/  FFMA R24, R19, R19, R26 ;  /* 0x0000001313187223 */ /* 0x000fc6000000001a */
[----:B------:R-:W3:Y:S01]  /*06f0*/  LDG.E R22, desc[UR6][R2.64+0x20] ;  /* 0x0000200602167981 */ /* 0x000ee2000c1e1900 */
[----:B----4-:R-:W-:-:S03]  /*0700*/  FFMA R28, R0, R19, R27 ;  /* 0x00000013001c7223 */ /* 0x010fc6000000001b */
[----:B------:R-:W4:Y:S01]  /*0710*/  LDG.E R19, desc[UR6][R14.64] ;  /* 0x000000060e137981 */ /* 0x000f22000c1e1900 */
[----:B------:R-:W-:-:S03]  /*0720*/  FFMA R29, R0, R0, R29 ;  /* 0x00000000001d7223 */ /* 0x000fc6000000001d */
[----:B------:R-:W4:Y:S04]  /*0730*/  LDG.E R27, desc[UR6][R2.64+0x24] ;  /* 0x00002406021b7981 */ /* 0x000f28000c1e1900 */
[----:B------:R-:W4:Y:S01]  /*0740*/  LDG.E R0, desc[UR6][R14.64+0x4] ;  /* 0x000004060e007981 */ /* 0x000f22000c1e1900 */
[CC--:B-----5:R-:W-:Y:S01]  /*0750*/  FFMA R28, R20.reuse, R25.reuse, R28 ;  /* 0x00000019141c7223 */ /* 0x0e0fe2000000001c */
[----:B------:R-:W-:Y:S01]  /*0760*/  FFMA R26, R20, R20, R29 ;  /* 0x00000014141a7223 */ /* 0x000fe2000000001d */
[----:B------:R-:W-:Y:S01]  /*0770*/  FFMA R25, R25, R25, R24 ;  /* 0x0000001919197223 */ /* 0x000fe20000000018 */
[----:B------:R-:W5:Y:S01]  /*0780*/  LDG.E R20, desc[UR6][R14.64+0xc] ;  /* 0x00000c060e147981 */ /* 0x000f62000c1e1900 */
[CC--:B------:R-:W-:Y:S01]  /*0790*/  FFMA R24, R21.reuse, R16.reuse, R28 ;  /* 0x0000001015187223 */ /* 0x0c0fe2000000001c */
[----:B------:R-:W-:Y:S01]  /*07a0*/  FFMA R26, R21, R21, R26 ;  /* 0x00000015151a7223 */ /* 0x000fe2000000001a */
[----:B------:R-:W-:Y:S01]  /*07b0*/  FFMA R25, R16, R16, R25 ;  /* 0x0000001010197223 */ /* 0x000fe20000000019 */
[----:B------:R0:W5:Y:S04]  /*07c0*/  LDG.E R21, desc[UR6][R14.64+0x8] ;  /* 0x000008060e157981 */ /* 0x000168000c1e1900 */
[----:B------:R-:W5:Y:S01]  /*07d0*/  LDG.E R16, desc[UR6][R2.64+0x28] ;  /* 0x0000280602107981 */ /* 0x000f62000c1e1900 */
[-C--:B------:R-:W-:Y:S01]  /*07e0*/  FFMA R28, R6, R6.reuse, R25 ;  /* 0x00000006061c7223 */ /* 0x080fe20000000019 */
[C---:B------:R-:W-:Y:S01]  /*07f0*/  FFMA R25, R7.reuse, R6, R24 ;  /* 0x0000000607197223 */ /* 0x040fe20000000018 */
[----:B------:R-:W-:Y:S01]  /*0800*/  FFMA R26, R7, R7, R26 ;  /* 0x00000007071a7223 */ /* 0x000fe2000000001a */
[----:B------:R-:W-:Y:S01]  /*0810*/  IADD3 R7, PT, PT, R13, 0x10, RZ ;  /* 0x000000100d077810 */ /* 0x000fe20007ffe0ff */
[-C--:B------:R-:W-:Y:S01]  /*0820*/  FFMA R29, R23, R23.reuse, R28 ;  /* 0x00000017171d7223 */ /* 0x080fe2000000001c */
[----:B------:R-:W-:-:S03]  /*0830*/  FFMA R24, R18, R23, R25 ;  /* 0x0000001712187223 */ /* 0x000fc60000000019 */
[----:B------:R-:W-:Y:S01]  /*0840*/  IMAD.WIDE R6, R7, 0x4, R4 ;  /* 0x0000000407067825 */ /* 0x000fe200078e0204 */
[----:B------:R-:W5:Y:S03]  /*0850*/  LDG.E R23, desc[UR6][R2.64+0x2c] ;  /* 0x00002c0602177981 */ /* 0x000f66000c1e1900 */
[----:B------:R-:W-:Y:S01]  /*0860*/  FFMA R26, R18, R18, R26 ;  /* 0x00000012121a7223 */ /* 0x000fe2000000001a */
[----:B------:R-:W5:Y:S04]  /*0870*/  LDG.E R25, desc[UR6][R2.64+0x30] ;  /* 0x0000300602197981 */ /* 0x000f68000c1e1900 */
[----:B------:R-:W5:Y:S01]  /*0880*/  LDG.E R18, desc[UR6][R6.64+-0x10] ;  /* 0xfffff00606127981 */ /* 0x000f62000c1e1900 */
[-C--:B--2---:R-:W-:Y:S01]  /*0890*/  FFMA R29, R12, R12.reuse, R29 ;  /* 0x0000000c0c1d7223 */ /* 0x084fe2000000001d */
[C---:B---3--:R-:W-:Y:S01]  /*08a0*/  FFMA R24, R17.reuse, R12, R24 ;  /* 0x0000000c11187223 */ /* 0x048fe20000000018 */
[----:B------:R-:W-:Y:S01]  /*08b0*/  FFMA R26, R17, R17, R26 ;  /* 0x00000011111a7223 */ /* 0x000fe2000000001a */
[----:B------:R-:W2:Y:S01]  /*08c0*/  LDG.E R12, desc[UR6][R2.64+0x34] ;  /* 0x00003406020c7981 */ /* 0x000ea2000c1e1900 */
[----:B0-----:R-:W-:-:S03]  /*08d0*/  FFMA R14, R22, R22, R29 ;  /* 0x00000016160e7223 */ /* 0x001fc6000000001d */
[----:B------:R-:W3:Y:S01]  /*08e0*/  LDG.E R17, desc[UR6][R6.64+-0xc] ;  /* 0xfffff40606117981 */ /* 0x000ee2000c1e1900 */
[C---:B----4-:R-:W-:Y:S01]  /*08f0*/  FFMA R15, R19.reuse, R22, R24 ;  /* 0x00000016130f7223 */ /* 0x050fe20000000018 */
[----:B------:R-:W-:Y:S02]  /*0900*/  FFMA R26, R19, R19, R26 ;  /* 0x00000013131a7223 */ /* 0x000fe4000000001a */
[----:B------:R-:W4:Y:S01]  /*0910*/  LDG.E R19, desc[UR6][R6.64+-0x8] ;  /* 0xfffff80606137981 */ /* 0x000f22000c1e1900 */
[----:B------:R-:W-:-:S03]  /*0920*/  FFMA R29, R27, R27, R14 ;  /* 0x0000001b1b1d7223 */ /* 0x000fc6000000000e */
[----:B------:R-:W4:Y:S01]  /*0930*/  LDG.E R14, desc[UR6][R2.64+0x38] ;  /* 0x00003806020e7981 */ /* 0x000f22000c1e1900 */
[C---:B------:R-:W-:Y:S01]  /*0940*/  FFMA R24, R0.reuse, R27, R15 ;  /* 0x0000001b00187223 */ /* 0x040fe2000000000f */
[----:B------:R-:W-:Y:S02]  /*0950*/  FFMA R26, R0, R0, R26 ;  /* 0x00000000001a7223 */ /* 0x000fe4000000001a */
[----:B------:R-:W4:Y:S04]  /*0960*/  LDG.E R0, desc[UR6][R2.64+0x3c] ;  /* 0x00003c0602007981 */ /* 0x000f28000c1e1900 */
[----:B------:R-:W4:Y:S01]  /*0970*/  LDG.E R15, desc[UR6][R6.64+-0x4] ;  /* 0xfffffc06060f7981 */ /* 0x000f22000c1e1900 */
[C---:B-----5:R-:W-:Y:S01]  /*0980*/  FFMA R27, R21.reuse, R21, R26 ;  /* 0x00000015151b7223 */ /* 0x060fe2000000001a */
[-C--:B------:R-:W-:Y:S01]  /*0990*/  FFMA R22, R16, R16.reuse, R29 ;  /* 0x0000001010167223 */ /* 0x080fe2000000001d */
[----:B------:R-:W-:-:S02]  /*09a0*/  FFMA R24, R21, R16, R24 ;  /* 0x0000001015187223 */ /* 0x000fc40000000018 */
[----:B------:R-:W5:Y:S04]  /*09b0*/  LDG.E R16, desc[UR6][R2.64+0x40] ;  /* 0x0000400602107981 */ /* 0x000f68000c1e1900 */
[----:B------:R-:W5:Y:S01]  /*09c0*/  LDG.E R21, desc[UR6][R6.64] ;  /* 0x0000000606157981 */ /* 0x000f62000c1e1900 */
[CC--:B------:R-:W-:Y:S01]  /*09d0*/  FFMA R29, R20.reuse, R23.reuse, R24 ;  /* 0x00000017141d7223 */ /* 0x0c0fe20000000018 */
[----:B------:R-:W-:Y:S01]  /*09e0*/  FFMA R24, R23, R23, R22 ;  /* 0x0000001717187223 */ /* 0x000fe20000000016 */
[----:B------:R-:W-:Y:S01]  /*09f0*/  FFMA R27, R20, R20, R27 ;  /* 0x00000014141b7223 */ /* 0x000fe2000000001b */
[----:B------:R-:W5:Y:S02]  /*0a00*/  LDG.E R22, desc[UR6][R6.64+0x8] ;  /* 0x0000080606167981 */ /* 0x000f64000c1e1900 */
[----:B------:R-:W-:-:S02]  /*0a10*/  FFMA R26, R25, R25, R24 ;  /* 0x00000019191a7223 */ /* 0x000fc40000000018 */
[----:B------:R-:W5:Y:S01]  /*0a20*/  LDG.E R20, desc[UR6][R6.64+0x4] ;  /* 0x0000040606147981 */ /* 0x000f62000c1e1900 */
[C---:B------:R-:W-:Y:S01]  /*0a30*/  FFMA R24, R18.reuse, R25, R29 ;  /* 0x0000001912187223 */ /* 0x040fe2000000001d */
[----:B------:R-:W-:Y:S02]  /*0a40*/  FFMA R18, R18, R18, R27 ;  /* 0x0000001212127223 */ /* 0x000fe4000000001b */
[----:B------:R-:W5:Y:S04]  /*0a50*/  LDG.E R25, desc[UR6][R2.64+0x44] ;  /* 0x0000440602197981 */ /* 0x000f68000c1e1900 */
[----:B------:R-:W5:Y:S04]  /*0a60*/  LDG.E R27, desc[UR6][R2.64+0x48] ;  /* 0x00004806021b7981 */ /* 0x000f68000c1e1900 */
[----:B------:R0:W5:Y:S01]  /*0a70*/  LDG.E R23, desc[UR6][R6.64+0xc] ;  /* 0x00000c0606177981 */ /* 0x000162000c1e1900 */
[-C--:B--2---:R-:W-:Y:S01]  /*0a80*/  FFMA R29, R12, R12.reuse, R26 ;  /* 0x0000000c0c1d7223 */ /* 0x084fe2000000001a */
[C---:B---3--:R-:W-:Y:S01]  /*0a90*/  FFMA R24, R17.reuse, R12, R24 ;  /* 0x0000000c11187223 */ /* 0x048fe20000000018 */
[----:B------:R-:W-:Y:S01]  /*0aa0*/  FFMA R18, R17, R17, R18 ;  /* 0x0000001111127223 */ /* 0x000fe20000000012 */
[----:B------:R-:W-:Y:S01]  /*0ab0*/  IADD3 R17, PT, PT, R13, 0x18, RZ ;  /* 0x000000180d117810 */ /* 0x000fe20007ffe0ff */
[----:B------:R-:W2:Y:S04]  /*0ac0*/  LDG.E R12, desc[UR6][R2.64+0x4c] ;  /* 0x00004c06020c7981 */ /* 0x000ea8000c1e1900 */
[----:B0-----:R-:W-:-:S04]  /*0ad0*/  IMAD.WIDE R6, R17, 0x4, R4 ;  /* 0x0000000411067825 */ /* 0x001fc800078e0204 */
[-C--:B----4-:R-:W-:Y:S01]  /*0ae0*/  FFMA R29, R14, R14.reuse, R29 ;  /* 0x0000000e0e1d7223 */ /* 0x090fe2000000001d */
[----:B------:R-:W-:Y:S01]  /*0af0*/  FFMA R24, R19, R14, R24 ;  /* 0x0000000e13187223 */ /* 0x000fe20000000018 */
[----:B------:R-:W3:Y:S02]  /*0b00*/  LDG.E R17, desc[UR6][R2.64+0x50] ;  /* 0x0000500602117981 */ /* 0x000ee4000c1e1900 */
[-C--:B------:R-:W-:Y:S01]  /*0b10*/  FFMA R29, R0, R0.reuse, R29 ;  /* 0x00000000001d7223 */ /* 0x080fe2000000001d */
[----:B------:R-:W-:Y:S02]  /*0b20*/  FFMA R24, R15, R0, R24 ;  /* 0x000000000f187223 */ /* 0x000fe40000000018 */
[----:B------:R-:W4:Y:S01]  /*0b30*/  LDG.E R0, desc[UR6][R6.64+-0x10] ;  /* 0xfffff00606007981 */ /* 0x000f22000c1e1900 */
[----:B------:R-:W-:-:S03]  /*0b40*/  FFMA R18, R19, R19, R18 ;  /* 0x0000001313127223 */ /* 0x000fc60000000012 */
[----:B------:R-:W4:Y:S01]  /*0b50*/  LDG.E R19, desc[UR6][R2.64+0x58] ;  /* 0x0000580602137981 */ /* 0x000f22000c1e1900 */
[----:B------:R-:W-:Y:S01]  /*0b60*/  FFMA R14, R15, R15, R18 ;  /* 0x0000000f0f0e7223 */ /* 0x000fe20000000012 */
[-C--:B-----5:R-:W-:Y:S02]  /*0b70*/  FFMA R18, R16, R16.reuse, R29 ;  /* 0x0000001010127223 */ /* 0x0a0fe4000000001d */
[----:B------:R-:W5:Y:S01]  /*0b80*/  LDG.E R15, desc[UR6][R2.64+0x54] ;  /* 0x00005406020f7981 */ /* 0x000f62000c1e1900 */
[----:B------:R-:W-:-:S03]  /*0b90*/  FFMA R29, R21, R16, R24 ;  /* 0x00000010151d7223 */ /* 0x000fc60000000018 */
[----:B------:R-:W5:Y:S01]  /*0ba0*/  LDG.E R16, desc[UR6][R6.64+-0xc] ;  /* 0xfffff40606107981 */ /* 0x000f62000c1e1900 */
[----:B------:R-:W-:-:S03]  /*0bb0*/  FFMA R21, R21, R21, R14 ;  /* 0x0000001515157223 */ /* 0x000fc6000000000e */
[----:B------:R-:W5:Y:S04]  /*0bc0*/  LDG.E R14, desc[UR6][R6.64+-0x8] ;  /* 0xfffff806060e7981 */ /* 0x000f68000c1e1900 */
[----:B------:R-:W5:Y:S01]  /*0bd0*/  LDG.E R24, desc[UR6][R6.64+0xc] ;  /* 0x00000c0606187981 */ /* 0x000f62000c1e1900 */
[C---:B------:R-:W-:Y:S01]  /*0be0*/  FFMA R21, R20.reuse, R20, R21 ;  /* 0x0000001414157223 */ /* 0x040fe20000000015 */
[-C--:B------:R-:W-:Y:S01]  /*0bf0*/  FFMA R29, R20, R25.reuse, R29 ;  /* 0x00000019141d7223 */ /* 0x080fe2000000001d */
[----:B------:R-:W-:Y:S02]  /*0c00*/  FFMA R18, R25, R25, R18 ;  /* 0x0000001919127223 */ /* 0x000fe40000000012 */
[C---:B------:R-:W-:Y:S01]  /*0c10*/  FFMA R20, R22.reuse, R22, R21 ;  /* 0x0000001616147223 */ /* 0x040fe20000000015 */
[-C--:B------:R-:W-:Y:S01]  /*0c20*/  FFMA R29, R22, R27.reuse, R29 ;  /* 0x0000001b161d7223 */ /* 0x080fe2000000001d */
[----:B------:R-:W5:Y:S01]  /*0c30*/  LDG.E R21, desc[UR6][R2.64+0x5c] ;  /* 0x00005c0602157981 */ /* 0x000f62000c1e1900 */
[----:B------:R-:W-:Y:S01]  /*0c40*/  FFMA R25, R27, R27, R18 ;  /* 0x0000001b1b197223 */ /* 0x000fe20000000012 */
[----:B------:R-:W-:-:S02]  /*0c50*/  FFMA R27, R23, R23, R20 ;  /* 0x00000017171b7223 */ /* 0x000fc40000000014 */
[----:B------:R-:W5:Y:S04]  /*0c60*/  LDG.E R18, desc[UR6][R6.64+-0x4] ;  /* 0xfffffc0606127981 */ /* 0x000f68000c1e1900 */
[----:B------:R-:W5:Y:S04]  /*0c70*/  LDG.E R20, desc[UR6][R6.64] ;  /* 0x0000000606147981 */ /* 0x000f68000c1e1900 */
[----:B------:R-:W5:Y:S01]  /*0c80*/  LDG.E R22, desc[UR6][R6.64+0x8] ;  /* 0x0000080606167981 */ /* 0x000f62000c1e1900 */
[----:B--2---:R-:W-:-:S03]  /*0c90*/  FFMA R29, R23, R12, R29 ;  /* 0x0000000c171d7223 */ /* 0x004fc6000000001d */
[----:B------:R-:W2:Y:S01]  /*0ca0*/  LDG.E R23, desc[UR6][R2.64+0x60] ;  /* 0x0000600602177981 */ /* 0x000ea2000c1e1900 */
[----:B------:R-:W-:-:S03]  /*0cb0*/  FFMA R26, R12, R12, R25 ;  /* 0x0000000c0c1a7223 */ /* 0x000fc60000000019 */
[----:B------:R-:W2:Y:S01]  /*0cc0*/  LDG.E R25, desc[UR6][R2.64+0x64] ;  /* 0x0000640602197981 */ /* 0x000ea2000c1e1900 */
[----:B---3--:R-:W-:-:S03]  /*0cd0*/  FFMA R26, R17, R17, R26 ;  /* 0x00000011111a7223 */ /* 0x008fc6000000001a */
[----:B------:R-:W3:Y:S01]  /*0ce0*/  LDG.E R12, desc[UR6][R6.64+0x4] ;  /* 0x00000406060c7981 */ /* 0x000ee2000c1e1900 */
[C---:B----4-:R-:W-:Y:S01]  /*0cf0*/  FFMA R17, R0.reuse, R17, R29 ;  /* 0x0000001100117223 */ /* 0x050fe2000000001d */
[----:B------:R-:W-:Y:S02]  /*0d00*/  FFMA R29, R0, R0, R27 ;  /* 0x00000000001d7223 */ /* 0x000fe4000000001b */
[----:B------:R-:W4:Y:S04]  /*0d10*/  LDG.E R27, desc[UR6][R2.64+0x68] ;  /* 0x00006806021b7981 */ /* 0x000f28000c1e1900 */
[----:B------:R-:W4:Y:S01]  /*0d20*/  LDG.E R7, desc[UR6][R2.64+0x70] ;  /* 0x0000700602077981 */ /* 0x000f22000c1e1900 */
[-C--:B-----5:R-:W-:Y:S01]  /*0d30*/  FFMA R26, R15, R15.reuse, R26 ;  /* 0x0000000f0f1a7223 */ /* 0x0a0fe2000000001a */
[C---:B------:R-:W-:Y:S01]  /*0d40*/  FFMA R17, R16.reuse, R15, R17 ;  /* 0x0000000f10117223 */ /* 0x040fe20000000011 */
[----:B------:R-:W-:Y:S01]  /*0d50*/  FFMA R29, R16, R16, R29 ;  /* 0x00000010101d7223 */ /* 0x000fe2000000001d */
[----:B------:R-:W-:Y:S01]  /*0d60*/  IADD3 R16, PT, PT, R13, 0x20, RZ ;  /* 0x000000200d107810 */ /* 0x000fe20007ffe0ff */
[----:B------:R-:W5:Y:S01]  /*0d70*/  LDG.E R15, desc[UR6][R2.64+0x6c] ;  /* 0x00006c06020f7981 */ /* 0x000f62000c1e1900 */
[-C--:B------:R-:W-:Y:S01]  /*0d80*/  FFMA R26, R19, R19.reuse, R26 ;  /* 0x00000013131a7223 */ /* 0x080fe2000000001a */
[----:B------:R-:W-:-:S02]  /*0d90*/  FFMA R19, R14, R19, R17 ;  /* 0x000000130e137223 */ /* 0x000fc40000000011 */
[----:B------:R-:W-:-:S05]  /*0da0*/  IMAD.WIDE R16, R16, 0x4, R4 ;  /* 0x0000000410107825 */ /* 0x000fca00078e0204 */
[----:B------:R-:W5:Y:S01]  /*0db0*/  LDG.E R0, desc[UR6][R16.64+-0x10] ;  /* 0xfffff00610007981 */ /* 0x000f62000c1e1900 */
[----:B------:R-:W-:-:S03]  /*0dc0*/  FFMA R29, R14, R14, R29 ;  /* 0x0000000e0e1d7223 */ /* 0x000fc6000000001d */
[----:B------:R-:W5:Y:S01]  /*0dd0*/  LDG.E R6, desc[UR6][R16.64] ;  /* 0x0000000610067981 */ /* 0x000f62000c1e1900 */
[----:B------:R-:W-:-:S03]  /*0de0*/  FFMA R26, R21, R21, R26 ;  /* 0x00000015151a7223 */ /* 0x000fc6000000001a */
[----:B------:R-:W5:Y:S01]  /*0df0*/  LDG.E R14, desc[UR6][R16.64+0x4] ;  /* 0x00000406100e7981 */ /* 0x000f62000c1e1900 */
[C---:B------:R-:W-:Y:S01]  /*0e00*/  FFMA R19, R18.reuse, R21, R19 ;  /* 0x0000001512137223 */ /* 0x040fe20000000013 */
[----:B------:R-:W-:Y:S02]  /*0e10*/  FFMA R29, R18, R18, R29 ;  /* 0x00000012121d7223 */ /* 0x000fe4000000001d */
[----:B------:R-:W5:Y:S04]  /*0e20*/  LDG.E R21, desc[UR6][R16.64+-0x8] ;  /* 0xfffff80610157981 */ /* 0x000f68000c1e1900 */
[----:B------:R-:W5:Y:S01]  /*0e30*/  LDG.E R18, desc[UR6][R16.64+0xc] ;  /* 0x00000c0610127981 */ /* 0x000f62000c1e1900 */
[-C--:B--2---:R-:W-:Y:S01]  /*0e40*/  FFMA R26, R23, R23.reuse, R26 ;  /* 0x00000017171a7223 */ /* 0x084fe2000000001a */
[C---:B------:R-:W-:Y:S01]  /*0e50*/  FFMA R19, R20.reuse, R23, R19 ;  /* 0x0000001714137223 */ /* 0x040fe20000000013 */
[----:B------:R-:W-:-:S02]  /*0e60*/  FFMA R23, R20, R20, R29 ;  /* 0x0000001414177223 */ /* 0x000fc4000000001d */
[-C--:B------:R-:W-:Y:S01]  /*0e70*/  FFMA R26, R25, R25.reuse, R26 ;  /* 0x00000019191a7223 */ /* 0x080fe2000000001a */
[----:B------:R-:W2:Y:S01]  /*0e80*/  LDG.E R20, desc[UR6][R16.64+-0x4] ;  /* 0xfffffc0610147981 */ /* 0x000ea2000c1e1900 */
[C---:B---3--:R-:W-:Y:S01]  /*0e90*/  FFMA R25, R12.reuse, R25, R19 ;  /* 0x000000190c197223 */ /* 0x048fe20000000013 */
[----:B------:R-:W-:Y:S02]  /*0ea0*/  FFMA R23, R12, R12, R23 ;  /* 0x0000000c0c177223 */ /* 0x000fe40000000017 */
[----:B------:R-:W3:Y:S04]  /*0eb0*/  LDG.E R19, desc[UR6][R16.64+-0xc] ;  /* 0xfffff40610137981 */ /* 0x000ee8000c1e1900 */
[----:B------:R-:W2:Y:S01]  /*0ec0*/  LDG.E R12, desc[UR6][R16.64+0x8] ;  /* 0x00000806100c7981 */ /* 0x000ea2000c1e1900 */
[----:B----4-:R-:W-:-:S03]  /*0ed0*/  FFMA R28, R27, R27, R26 ;  /* 0x0000001b1b1c7223 */ /* 0x010fc6000000001a */
[----:B------:R-:W4:Y:S01]  /*0ee0*/  LDG.E R26, desc[UR6][R2.64+0x74] ;  /* 0x00007406021a7981 */ /* 0x000f22000c1e1900 */
[C---:B------:R-:W-:Y:S01]  /*0ef0*/  FFMA R27, R22.reuse, R27, R25 ;  /* 0x0000001b161b7223 */ /* 0x040fe20000000019 */
[----:B------:R-:W-:Y:S02]  /*0f00*/  FFMA R25, R22, R22, R23 ;  /* 0x0000001616197223 */ /* 0x000fe40000000017 */
[----:B------:R-:W2:Y:S04]  /*0f10*/  LDG.E R22, desc[UR6][R2.64+0x78] ;  /* 0x0000780602167981 */ /* 0x000ea8000c1e1900 */
[----:B------:R-:W2:Y:S01]  /*0f20*/  LDG.E R23, desc[UR6][R2.64+0x7c] ;  /* 0x00007c0602177981 */ /* 0x000ea2000c1e1900 */
[-C--:B-----5:R-:W-:Y:S01]  /*0f30*/  FFMA R27, R24, R15.reuse, R27 ;  /* 0x0000000f181b7223 */ /* 0x0a0fe2000000001b */
[----:B------:R-:W-:-:S02]  /*0f40*/  FFMA R28, R15, R15, R28 ;  /* 0x0000000f0f1c7223 */ /* 0x000fc4000000001c */
[----:B------:R-:W5:Y:S04]  /*0f50*/  LDG.E R17, desc[UR6][R2.64+0x84] ;  /* 0x0000840602117981 */ /* 0x000f68000c1e1900 */
[----:B------:R-:W5:Y:S01]  /*0f60*/  LDG.E R15, desc[UR6][R2.64+0x80] ;  /* 0x00008006020f7981 */ /* 0x000f62000c1e1900 */
[----:B------:R-:W-:-:S03]  /*0f70*/  FFMA R29, R0, R7, R27 ;  /* 0x00000007001d7223 */ /* 0x000fc6000000001b */
[----:B------:R-:W5:Y:S01]  /*0f80*/  LDG.E R27, desc[UR6][R2.64+0x88] ;  /* 0x00008806021b7981 */ /* 0x000f62000c1e1900 */
[----:B------:R-:W-:Y:S01]  /*0f90*/  FFMA R24, R24, R24, R25 ;  /* 0x0000001818187223 */ /* 0x000fe20000000019 */
[----:B------:R-:W-:Y:S02]  /*0fa0*/  FFMA R25, R7, R7, R28 ;  /* 0x0000000707197223 */ /* 0x000fe4000000001c */
[----:B------:R0:W5:Y:S01]  /*0fb0*/  LDG.E R7, desc[UR6][R2.64+0x8c] ;  /* 0x00008c0602077981 */ /* 0x000162000c1e1900 */
[----:B------:R-:W-:Y:S01]  /*0fc0*/  FFMA R0, R0, R0, R24 ;  /* 0x0000000000007223 */ /* 0x000fe20000000018 */
[----:B------:R-:W-:-:S04]  /*0fd0*/  UIADD3 UR4, UPT, UPT, UR4, 0x28, URZ ;  /* 0x0000002804047890 */ /* 0x000fc8000fffe0ff */
[----:B------:R-:W-:Y:S01]  /*0fe0*/  UISETP.NE.AND UP0, UPT, UR4, 0x80, UPT ;  /* 0x000000800400788c */ /* 0x000fe2000bf05270 */
[----:B0-----:R-:W-:Y:S02]  /*0ff0*/  IADD3 R2, P0, PT, R2, 0xa0, RZ ;  /* 0x000000a002027810 */ /* 0x001fe40007f1e0ff */
[----:B------:R-:W-:Y:S02]  /*1000*/  IADD3 R13, PT, PT, R13, 0x28, RZ ;  /* 0x000000280d0d7810 */ /* 0x000fe40007ffe0ff */
[----:B------:R-:W-:Y:S01]  /*1010*/  IADD3.X R3, PT, PT, RZ, R3, RZ, P0, !PT ;  /* 0x00000003ff037210 */ /* 0x000fe200007fe4ff */
[C---:B---3--:R-:W-:Y:S01]  /*1020*/  FFMA R0, R19.reuse, R19, R0 ;  /* 0x0000001313007223 */ /* 0x048fe20000000000 */
[-C--:B----4-:R-:W-:Y:S01]  /*1030*/  FFMA R29, R19, R26.reuse, R29 ;  /* 0x0000001a131d7223 */ /* 0x090fe2000000001d */
[----:B------:R-:W-:Y:S02]  /*1040*/  FFMA R25, R26, R26, R25 ;  /* 0x0000001a1a197223 */ /* 0x000fe40000000019 */
[C---:B------:R-:W-:Y:S01]  /*1050*/  FFMA R19, R21.reuse, R21, R0 ;  /* 0x0000001515137223 */ /* 0x040fe20000000000 */
[-C--:B--2---:R-:W-:Y:S01]  /*1060*/  FFMA R0, R21, R22.reuse, R29 ;  /* 0x0000001615007223 */ /* 0x084fe2000000001d */
[----:B------:R-:W-:-:S02]  /*1070*/  FFMA R22, R22, R22, R25 ;  /* 0x0000001616167223 */ /* 0x000fc40000000019 */
[C---:B------:R-:W-:Y:S01]  /*1080*/  FFMA R19, R20.reuse, R20, R19 ;  /* 0x0000001414137223 */ /* 0x040fe20000000013 */
[-C--:B------:R-:W-:Y:S01]  /*1090*/  FFMA R0, R20, R23.reuse, R0 ;  /* 0x0000001714007223 */ /* 0x080fe20000000000 */
[----:B------:R-:W-:Y:S02]  /*10a0*/  FFMA R22, R23, R23, R22 ;  /* 0x0000001717167223 */ /* 0x000fe40000000016 */
[C---:B------:R-:W-:Y:S01]  /*10b0*/  FFMA R19, R6.reuse, R6, R19 ;  /* 0x0000000606137223 */ /* 0x040fe20000000013 */
[-C--:B-----5:R-:W-:Y:S01]  /*10c0*/  FFMA R0, R6, R15.reuse, R0 ;  /* 0x0000000f06007223 */ /* 0x0a0fe20000000000 */
[----:B------:R-:W-:Y:S02]  /*10d0*/  FFMA R22, R15, R15, R22 ;  /* 0x0000000f0f167223 */ /* 0x000fe40000000016 */
[C---:B------:R-:W-:Y:S01]  /*10e0*/  FFMA R19, R14.reuse, R14, R19 ;  /* 0x0000000e0e137223 */ /* 0x040fe20000000013 */
[-C--:B------:R-:W-:Y:S01]  /*10f0*/  FFMA R0, R14, R17.reuse, R0 ;  /* 0x000000110e007223 */ /* 0x080fe20000000000 */
[----:B------:R-:W-:-:S02]  /*1100*/  FFMA R22, R17, R17, R22 ;  /* 0x0000001111167223 */ /* 0x000fc40000000016 */
[C---:B------:R-:W-:Y:S01]  /*1110*/  FFMA R19, R12.reuse, R12, R19 ;  /* 0x0000000c0c137223 */ /* 0x040fe20000000013 */
[-C--:B------:R-:W-:Y:S01]  /*1120*/  FFMA R0, R12, R27.reuse, R0 ;  /* 0x0000001b0c007223 */ /* 0x080fe20000000000 */
[----:B------:R-:W-:Y:S02]  /*1130*/  FFMA R22, R27, R27, R22 ;  /* 0x0000001b1b167223 */ /* 0x000fe40000000016 */
[C---:B------:R-:W-:Y:S01]  /*1140*/  FFMA R14, R18.reuse, R18, R19 ;  /* 0x00000012120e7223 */ /* 0x040fe20000000013 */
[-C--:B------:R-:W-:Y:S01]  /*1150*/  FFMA R0, R18, R7.reuse, R0 ;  /* 0x0000000712007223 */ /* 0x080fe20000000000 */
[----:B------:R-:W-:Y:S01]  /*1160*/  FFMA R12, R7, R7, R22 ;  /* 0x00000007070c7223 */ /* 0x000fe20000000016 */
[----:B------:R-:W-:Y:S06]  /*1170*/  BRA.U UP0, `(.L_x_47) ;  /* 0xfffffff100a47547 */ /* 0x000fec000b83ffff */
[----:B------:R-:W-:Y:S01]  /*1180*/  IADD3 R2, PT, PT, R12, -0xd000000, RZ ;  /* 0xf30000000c027810 */ /* 0x000fe20007ffe0ff */
[----:B------:R0:W1:Y:S03]  /*1190*/  MUFU.RSQ R5, R12 ;  /* 0x0000000c00057308 */ /* 0x0000660000001400 */
[----:B------:R-:W-:-:S13]  /*11a0*/  ISETP.GT.U32.AND P0, PT, R2, 0x727fffff, PT ;  /* 0x727fffff0200780c */ /* 0x000fda0003f04070 */
[----:B0-----:R-:W-:Y:S05]  /*11b0*/  @!P0 BRA `(.L_x_48) ;  /* 0x00000000001c8947 */ /* 0x001fea0003800000 */
[----:B------:R-:W-:Y:S01]  /*11c0*/  BSSY.RECONVERGENT B0, `(.L_x_49) ;  /* 0x0000004000007945 */ /* 0x000fe20003800200 */
[----:B------:R-:W-:Y:S02]  /*11d0*/  MOV R2, R12 ;  /* 0x0000000c00027202 */ /* 0x000fe40000000f00 */
[----:B------:R-:W-:-:S07]  /*11e0*/  MOV R13, 0x1200 ;  /* 0x00001200000d7802 */ /* 0x000fce0000000f00 */
[----:B-1----:R-:W-:Y:S05]  /*11f0*/  CALL.REL.NOINC `($__internal_2_$__cuda_sm20_sqrt_rn_f32_slowpath) ;  /* 0x0000000400687944 */ /* 0x002fea0003c00000 */
[----:B------:R-:W-:Y:S05]  /*1200*/  BSYNC.RECONVERGENT B0 ;  /* 0x0000000000007941 */ /* 0x000fea0003800200 */
.L_x_49:
[----:B------:R-:W-:Y:S01]  /*1210*/  MOV R3, R2 ;  /* 0x0000000200037202 */ /* 0x000fe20000000f00 */
[----:B------:R-:W-:Y:S06]  /*1220*/  BRA `(.L_x_50) ;  /* 0x0000000000107947 */ /* 0x000fec0003800000 */
.L_x_48:
[----:B-1----:R-:W-:Y:S01]  /*1230*/  FMUL.FTZ R3, R12, R5 ;  /* 0x000000050c037220 */ /* 0x002fe20000410000 */
[----:B------:R-:W-:-:S03]  /*1240*/  FMUL.FTZ R2, R5, 0.5 ;  /* 0x3f00000005027820 */ /* 0x000fc60000410000 */
[----:B------:R-:W-:-:S04]  /*1250*/  FFMA R12, -R3, R3, R12 ;  /* 0x00000003030c7223 */ /* 0x000fc8000000010c */
[----:B------:R-:W-:-:S07]  /*1260*/  FFMA R3, R12, R2, R3 ;  /* 0x000000020c037223 */ /* 0x000fce0000000003 */
.L_x_50:
[----:B------:R-:W-:Y:S01]  /*1270*/  IADD3 R2, PT, PT, R14, -0xd000000, RZ ;  /* 0xf30000000e027810 */ /* 0x000fe20007ffe0ff */
[----:B------:R0:W1:Y:S01]  /*1280*/  MUFU.RSQ R7, R14 ;  /* 0x0000000e00077308 */ /* 0x0000620000001400 */
[----:B------:R-:W-:Y:S02]  /*1290*/  BSSY.RECONVERGENT B0, `(.L_x_51) ;  /* 0x000000c000007945 */ /* 0x000fe40003800200 */
[----:B------:R-:W-:-:S13]  /*12a0*/  ISETP.GT.U32.AND P0, PT, R2, 0x727fffff, PT ;  /* 0x727fffff0200780c */ /* 0x000fda0003f04070 */
[----:B0-----:R-:W-:Y:S05]  /*12b0*/  @!P0 BRA `(.L_x_52) ;  /* 0x0000000000148947 */ /* 0x001fea0003800000 */
[----:B------:R-:W-:Y:S02]  /*12c0*/  MOV R2, R14 ;  /* 0x0000000e00027202 */ /* 0x000fe40000000f00 */
[----:B------:R-:W-:-:S07]  /*12d0*/  MOV R13, 0x12f0 ;  /* 0x000012f0000d7802 */ /* 0x000fce0000000f00 */
[----:B-1----:R-:W-:Y:S05]  /*12e0*/  CALL.REL.NOINC `($__internal_2_$__cuda_sm20_sqrt_rn_f32_slowpath) ;  /* 0x00000004002c7944 */ /* 0x002fea0003c00000 */
[----:B------:R-:W-:Y:S01]  /*12f0*/  MOV R4, R2 ;  /* 0x0000000200047202 */ /* 0x000fe20000000f00 */
[----:B------:R-:W-:Y:S06]  /*1300*/  BRA `(.L_x_53) ;  /* 0x0000000000107947 */ /* 0x000fec0003800000 */
.L_x_52:
[----:B-1----:R-:W-:Y:S01]  /*1310*/  FMUL.FTZ R5, R14, R7 ;  /* 0x000000070e057220 */ /* 0x002fe20000410000 */
[----:B------:R-:W-:-:S03]  /*1320*/  FMUL.FTZ R2, R7, 0.5 ;  /* 0x3f00000007027820 */ /* 0x000fc60000410000 */
[----:B------:R-:W-:-:S04]  /*1330*/  FFMA R4, -R5, R5, R14 ;  /* 0x0000000505047223 */ /* 0x000fc8000000010e */
[----:B------:R-:W-:-:S07]  /*1340*/  FFMA R4, R4, R2, R5 ;  /* 0x0000000204047223 */ /* 0x000fce0000000005 */
.L_x_53:
[----:B------:R-:W-:Y:S05]  /*1350*/  BSYNC.RECONVERGENT B0 ;  /* 0x0000000000007941 */ /* 0x000fea0003800200 */
.L_x_51:
        /* <DEDUP_REMOVED lines=9> */
[----:B------:R-:W-:Y:S02]  /*13f0*/  MOV R2, R3 ;  /* 0x0000000300027202 */ /* 0x000fe40000000f00 */
[----:B------:R-:W-:Y:S02]  /*1400*/  MOV R3, R4 ;  /* 0x0000000400037202 */ /* 0x000fe40000000f00 */
[----:B------:R-:W-:-:S07]  /*1410*/  MOV R4, 0x1430 ;  /* 0x0000143000047802 */ /* 0x000fce0000000f00 */
[----:B------:R-:W-:Y:S05]  /*1420*/  CALL.REL.NOINC `($__internal_3_$__cuda_sm3x_div_rn_noftz_f32_slowpath) ;  /* 0x0000000400387944 */ /* 0x000fea0003c00000 */
[----:B------:R-:W-:-:S07]  /*1430*/  MOV R5, R2 ;  /* 0x0000000200057202 */ /* 0x000fce0000000f00 */
.L_x_55:
[----:B------:R-:W-:Y:S05]  /*1440*/  BSYNC.RECONVERGENT B0 ;  /* 0x0000000000007941 */ /* 0x000fea0003800200 */
.L_x_54:
        /* <DEDUP_REMOVED lines=13> */
.L_x_57:
[----:B------:R-:W-:Y:S05]  /*1520*/  BSYNC.RECONVERGENT B0 ;  /* 0x0000000000007941 */ /* 0x000fea0003800200 */
.L_x_56:
[----:B------:R-:W0:Y:S01]  /*1530*/  S2UR UR5, SR_CgaCtaId ;  /* 0x00000000000579c3 */ /* 0x000e220000008800 */
[----:B------:R-:W-:Y:S01]  /*1540*/  UMOV UR4, 0x400 ;  /* 0x0000040000047882 */ /* 0x000fe20000000000 */
[----:B------:R-:W-:Y:S02]  /*1550*/  ISETP.GE.U32.AND P0, PT, R9, 0x2, PT ;  /* 0x000000020900780c */ /* 0x000fe40003f06070 */
[----:B------:R-:W-:Y:S01]  /*1560*/  I2FP.F32.U32 R3, R10 ;  /* 0x0000000a00037245 */ /* 0x000fe20000201000 */
[----:B0-----:R-:W-:-:S06]  /*1570*/  ULEA UR4, UR5, UR4, 0x18 ;  /* 0x0000000405047291 */ /* 0x001fcc000f8ec0ff */
[----:B------:R-:W-:-:S05]  /*1580*/  LEA R0, R8, UR4, 0x3 ;  /* 0x0000000408007c11 */ /* 0x000fca000f8e18ff */
[----:B------:R0:W-:Y:S01]  /*1590*/  STS.64 [R0], R2 ;  /* 0x0000000200007388 */ /* 0x0001e20000000a00 */
[----:B------:R-:W-:Y:S06]  /*15a0*/  BAR.SYNC.DEFER_BLOCKING 0x0 ;  /* 0x0000000000007b1d */ /* 0x000fec0000010000 */
[----:B------:R-:W-:Y:S05]  /*15b0*/  @!P0 BRA `(.L_x_58) ;  /* 0x0000000000408947 */ /* 0x000fea0003800000 */
.L_x_61:
[----:B------:R-:W-:Y:S01]  /*15c0*/  MOV R4, R9 ;  /* 0x0000000900047202 */ /* 0x000fe20000000f00 */
[----:B------:R-:W-:Y:S01]  /*15d0*/  BSSY.RECONVERGENT B0, `(.L_x_59) ;  /* 0x000000b000007945 */ /* 0x000fe20003800200 */
[----:B------:R-:W-:-:S04]  /*15e0*/  SHF.R.U32.HI R9, RZ, 0x1, R9 ;  /* 0x00000001ff097819 */ /* 0x000fc80000011609 */
[----:B------:R-:W-:-:S13]  /*15f0*/  ISETP.GE.U32.AND P0, PT, R8, R9, PT ;  /* 0x000000090800720c */ /* 0x000fda0003f06070 */
[----:B-1----:R-:W-:Y:S05]  /*1600*/  @P0 BRA `(.L_x_60) ;  /* 0x00000000001c0947 */ /* 0x002fea0003800000 */
[----:B------:R-:W-:Y:S01]  /*1610*/  LEA R5, R9, R0, 0x3 ;  /* 0x0000000009057211 */ /* 0x000fe200078e18ff */
[----:B0-----:R-:W-:Y:S04]  /*1620*/  LDS R2, [R0] ;  /* 0x0000000000027984 */ /* 0x001fe80000000800 */
[----:B------:R-:W0:Y:S02]  /*1630*/  LDS R7, [R5] ;  /* 0x0000000005077984 */ /* 0x000e240000000800 */
[----:B0-----:R-:W-:-:S13]  /*1640*/  FSETP.GT.AND P0, PT, R7, R2, PT ;  /* 0x000000020700720b */ /* 0x001fda0003f04000 */
[----:B------:R-:W-:Y:S04]  /*1650*/  @P0 STS [R0], R7 ;  /* 0x0000000700000388 */ /* 0x000fe80000000800 */
[----:B------:R-:W0:Y:S04]  /*1660*/  @P0 LDS R3, [R5+0x4] ;  /* 0x0000040005030984 */ /* 0x000e280000000800 */
[----:B0-----:R1:W-:Y:S02]  /*1670*/  @P0 STS [R0+0x4], R3 ;  /* 0x0000040300000388 */ /* 0x0013e40000000800 */
.L_x_60:
[----:B------:R-:W-:Y:S05]  /*1680*/  BSYNC.RECONVERGENT B0 ;  /* 0x0000000000007941 */ /* 0x000fea0003800200 */
.L_x_59:
[----:B------:R-:W-:Y:S01]  /*1690*/  BAR.SYNC.DEFER_BLOCKING 0x0 ;  /* 0x0000000000007b1d */ /* 0x000fe20000010000 */
[----:B------:R-:W-:-:S13]  /*16a0*/  ISETP.GT.U32.AND P0, PT, R4, 0x3, PT ;  /* 0x000000030400780c */ /* 0x000fda0003f04070 */
[----:B------:R-:W-:Y:S05]  /*16b0*/  @P0 BRA `(.L_x_61) ;  /* 0xfffffffc00c00947 */ /* 0x000fea000383ffff */
.L_x_58:
[----:B------:R-:W-:-:S13]  /*16c0*/  ISETP.NE.AND P0, PT, R8, RZ, PT ;  /* 0x000000ff0800720c */ /* 0x000fda0003f05270 */
[----:B------:R-:W-:Y:S05]  /*16d0*/  @P0 EXIT ;  /* 0x000000000000094d */ /* 0x000fea0003800000 */
[----:B------:R-:W2:Y:S01]  /*16e0*/  S2UR UR5, SR_CgaCtaId ;  /* 0x00000000000579c3 */ /* 0x000ea20000008800 */
[----:B------:R-:W-:-:S07]  /*16f0*/  UMOV UR4, 0x400 ;  /* 0x0000040000047882 */ /* 0x000fce0000000000 */
[----:B01----:R-:W0:Y:S08]  /*1700*/  LDC R0, c[0x0][0x370] ;  /* 0x0000dc00ff007b82 */ /* 0x003e300000000800 */
[----:B------:R-:W1:Y:S01]  /*1710*/  LDC.64 R2, c[0x0][0x398] ;  /* 0x0000e600ff027b82 */ /* 0x000e620000000a00 */
[----:B--2---:R-:W-:Y:S01]  /*1720*/  ULEA UR4, UR5, UR4, 0x18 ;  /* 0x0000000405047291 */ /* 0x004fe2000f8ec0ff */
[----:B0-----:R-:W-:-:S08]  /*1730*/  IMAD R11, R11, R0, UR8 ;  /* 0x000000080b0b7e24 */ /* 0x001fd0000f8e0200 */
[----:B------:R-:W0:Y:S01]  /*1740*/  LDS.64 R4, [UR4] ;  /* 0x00000004ff047984 */ /* 0x000e220008000a00 */
[----:B------:R-:W-:-:S05]  /*1750*/  SHF.L.U32 R11, R11, 0x1, RZ ;  /* 0x000000010b0b7819 */ /* 0x000fca00000006ff */
[----:B-1----:R-:W-:-:S05]  /*1760*/  IMAD.WIDE.U32 R2, R11, 0x4, R2 ;  /* 0x000000040b027825 */ /* 0x002fca00078e0002 */
[----:B0-----:R-:W-:Y:S04]  /*1770*/  STG.E desc[UR6][R2.64], R4 ;  /* 0x0000000402007986 */ /* 0x001fe8000c101906 */
[----:B------:R-:W-:Y:S01]  /*1780*/  STG.E desc[UR6][R2.64+0x4], R5 ;  /* 0x0000040502007986 */ /* 0x000fe2000c101906 */
[----:B------:R-:W-:Y:S05]  /*1790*/  EXIT ;  /* 0x000000000000794d */ /* 0x000fea0003800000 */
        .weak           $__internal_2_$__cuda_sm20_sqrt_rn_f32_slowpath
        .type           $__internal_2_$__cuda_sm20_sqrt_rn_f32_slowpath,@function
        .size           $__internal_2_$__cuda_sm20_sqrt_rn_f32_slowpath,($__internal_3_$__cuda_sm3x_div_rn_noftz_f32_slowpath - $__internal_2_$__cuda_sm20_sqrt_rn_f32_slowpath)
$__internal_2_$__cuda_sm20_sqrt_rn_f32_slowpath:
[----:B------:R-:W-:-:S13]  /*17a0*/  LOP3.LUT P0, RZ, R2, 0x7fffffff, RZ, 0xc0, !PT ;  /* 0x7fffffff02ff7812 */ /* 0x000fda000780c0ff */
[----:B------:R-:W-:Y:S01]  /*17b0*/  @!P0 MOV R4, R2 ;  /* 0x0000000200048202 */ /* 0x000fe20000000f00 */
[----:B------:R-:W-:Y:S06]  /*17c0*/  @!P0 BRA `(.L_x_62) ;  /* 0x0000000000408947 */ /* 0x000fec0003800000 */
[----:B------:R-:W-:-:S13]  /*17d0*/  FSETP.GEU.FTZ.AND P0, PT, R2, RZ, PT ;  /* 0x000000ff0200720b */ /* 0x000fda0003f1e000 */
[----:B------:R-:W-:Y:S01]  /*17e0*/  @!P0 MOV R4, 0x7fffffff ;  /* 0x7fffffff00048802 */ /* 0x000fe20000000f00 */
        /* <DEDUP_REMOVED lines=8> */
[----:B------:R-:W-:Y:S01]  /*1870*/  @P0 FMUL.FTZ R12, R4, 0.5 ;  /* 0x3f000000040c0820 */ /* 0x000fe20000410000 */
[----:B------:R-:W-:Y:S02]  /*1880*/  @!P0 MOV R4, R2 ;  /* 0x0000000200048202 */ /* 0x000fe40000000f00 */
[----:B------:R-:W-:-:S04]  /*1890*/  @P0 FADD.FTZ R7, -R6, -RZ ;  /* 0x800000ff06070221 */ /* 0x000fc80000010100 */
[----:B------:R-:W-:-:S04]  /*18a0*/  @P0 FFMA R7, R6, R7, R5 ;  /* 0x0000000706070223 */ /* 0x000fc80000000005 */
[----:B------:R-:W-:-:S04]  /*18b0*/  @P0 FFMA R7, R7, R12, R6 ;  /* 0x0000000c07070223 */ /* 0x000fc80000000006 */
[----:B------:R-:W-:-:S07]  /*18c0*/  @P0 FMUL.FTZ R4, R7, 2.3283064365386962891e-10 ;  /* 0x2f80000007040820 */ /* 0x000fce0000410000 */
.L_x_62:
[----:B------:R-:W-:Y:S01]  /*18d0*/  HFMA2 R5, -RZ, RZ, 0, 0 ;  /* 0x00000000ff057431 */ /* 0x000fe200000001ff */
[----:B------:R-:W-:Y:S02]  /*18e0*/  MOV R2, R4 ;  /* 0x0000000400027202 */ /* 0x000fe40000000f00 */
[----:B------:R-:W-:-:S04]  /*18f0*/  MOV R4, R13 ;  /* 0x0000000d00047202 */ /* 0x000fc80000000f00 */
[----:B------:R-:W-:Y:S05]  /*1900*/  RET.REL.NODEC R4 `(_Z14createHistCudaPfS_iiS_) ;  /* 0xffffffe404bc7950 */ /* 0x000fea0003c3ffff */
        .weak           $__internal_3_$__cuda_sm3x_div_rn_noftz_f32_slowpath
        .type           $__internal_3_$__cuda_sm3x_div_rn_noftz_f32_slowpath,@function
        .size           $__internal_3_$__cuda_sm3x_div_rn_noftz_f32_slowpath,(.L_x_78 - $__internal_3_$__cuda_sm3x_div_rn_noftz_f32_slowpath)
$__internal_3_$__cuda_sm3x_div_rn_noftz_f32_slowpath:
[----:B------:R-:W-:Y:S01]  /*1910*/  SHF.R.U32.HI R6, RZ, 0x17, R3 ;  /* 0x00000017ff067819 */ /* 0x000fe20000011603 */
[----:B------:R-:W-:Y:S01]  /*1920*/  BSSY.RECONVERGENT B1, `(.L_x_63) ;  /* 0x0000062000017945 */ /* 0x000fe20003800200 */
[----:B------:R-:W-:Y:S02]  /*1930*/  SHF.R.U32.HI R5, RZ, 0x17, R2 ;  /* 0x00000017ff057819 */ /* 0x000fe40000011602 */
[----:B------:R-:W-:Y:S02]  /*1940*/  LOP3.LUT R14, R6, 0xff, RZ, 0xc0, !PT ;  /* 0x000000ff060e7812 */ /* 0x000fe400078ec0ff */
[----:B------:R-:W-:Y:S02]  /*1950*/  LOP3.LUT R12, R5, 0xff, RZ, 0xc0, !PT ;  /* 0x000000ff050c7812 */ /* 0x000fe400078ec0ff */
[----:B------:R-:W-:Y:S02]  /*1960*/  IADD3 R7, PT, PT, R14, -0x1, RZ ;  /* 0xffffffff0e077810 */ /* 0x000fe40007ffe0ff */
[----:B------:R-:W-:-:S02]  /*1970*/  IADD3 R6, PT, PT, R12, -0x1, RZ ;  /* 0xffffffff0c067810 */ /* 0x000fc40007ffe0ff */
[----:B------:R-:W-:-:S04]  /*1980*/  ISETP.GT.U32.AND P0, PT, R7, 0xfd, PT ;  /* 0x000000fd0700780c */ /* 0x000fc80003f04070 */
[----:B------:R-:W-:-:S13]  /*1990*/  ISETP.GT.U32.OR P0, PT, R6, 0xfd, P0 ;  /* 0x000000fd0600780c */ /* 0x000fda0000704470 */
[----:B------:R-:W-:Y:S01]  /*19a0*/  @!P0 MOV R5, RZ ;  /* 0x000000ff00058202 */ /* 0x000fe20000000f00 */
        /* <DEDUP_REMOVED lines=20> */
[----:B------:R-:W-:Y:S01]  /*1af0*/  @!P0 FFMA R2, R2, 1.84467440737095516160e+19, RZ ;  /* 0x5f80000002028823 */ /* 0x000fe200000000ff */
[----:B------:R-:W-:Y:S01]  /*1b00*/  @!P0 MOV R5, 0xffffffc0 ;  /* 0xffffffc000058802 */ /* 0x000fe20000000f00 */
[----:B------:R-:W-:-:S03]  /*1b10*/  @!P1 FFMA R3, R3, 1.84467440737095516160e+19, RZ ;  /* 0x5f80000003039823 */ /* 0x000fc600000000ff */
[----:B------:R-:W-:-:S07]  /*1b20*/  @!P1 IADD3 R5, PT, PT, R5, 0x40, RZ ;  /* 0x0000004005059810 */ /* 0x000fce0007ffe0ff */
.L_x_64:
[----:B------:R-:W-:Y:S01]  /*1b30*/  LEA R6, R14, 0xc0800000, 0x17 ;  /* 0xc08000000e067811 */ /* 0x000fe200078eb8ff */
[----:B------:R-:W-:Y:S03]  /*1b40*/  BSSY.RECONVERGENT B2, `(.L_x_69) ;  /* 0x0000036000027945 */ /* 0x000fe60003800200 */
[----:B------:R-:W-:Y:S02]  /*1b50*/  IADD3 R6, PT, PT, -R6, R3, RZ ;  /* 0x0000000306067210 */ /* 0x000fe40007ffe1ff */
[----:B------:R-:W-:Y:S02]  /*1b60*/  IADD3 R3, PT, PT, R12, -0x7f, RZ ;  /* 0xffffff810c037810 */ /* 0x000fe40007ffe0ff */
[----:B------:R0:W1:Y:S01]  /*1b70*/  MUFU.RCP R7, R6 ;  /* 0x0000000600077308 */ /* 0x0000620000001000 */
[----:B------:R-:W-:Y:S02]  /*1b80*/  FADD.FTZ R13, -R6, -RZ ;  /* 0x800000ff060d7221 */ /* 0x000fe40000010100 */
[C---:B------:R-:W-:Y:S01]  /*1b90*/  IMAD R2, R3.reuse, -0x800000, R2 ;  /* 0xff80000003027824 */ /* 0x040fe200078e0202 */
[----:B0-----:R-:W-:-:S04]  /*1ba0*/  IADD3 R6, PT, PT, R3, 0x7f, -R14 ;  /* 0x0000007f03067810 */ /* 0x001fc80007ffe80e */
[----:B------:R-:W-:Y:S01]  /*1bb0*/  IADD3 R6, PT, PT, R6, R5, RZ ;  /* 0x0000000506067210 */ /* 0x000fe20007ffe0ff */
[----:B-1----:R-:W-:-:S04]  /*1bc0*/  FFMA R12, R7, R13, 1 ;  /* 0x3f800000070c7423 */ /* 0x002fc8000000000d */
[----:B------:R-:W-:-:S04]  /*1bd0*/  FFMA R16, R7, R12, R7 ;  /* 0x0000000c07107223 */ /* 0x000fc80000000007 */
[----:B------:R-:W-:-:S04]  /*1be0*/  FFMA R7, R2, R16, RZ ;  /* 0x0000001002077223 */ /* 0x000fc800000000ff */
[----:B------:R-:W-:-:S04]  /*1bf0*/  FFMA R12, R13, R7, R2 ;  /* 0x000000070d0c7223 */ /* 0x000fc80000000002 */
[----:B------:R-:W-:-:S04]  /*1c00*/  FFMA R7, R16, R12, R7 ;  /* 0x0000000c10077223 */ /* 0x000fc80000000007 */
[----:B------:R-:W-:-:S04]  /*1c10*/  FFMA R12, R13, R7, R2 ;  /* 0x000000070d0c7223 */ /* 0x000fc80000000002 */
[----:B------:R-:W-:-:S05]  /*1c20*/  FFMA R2, R16, R12, R7 ;  /* 0x0000000c10027223 */ /* 0x000fca0000000007 */
[----:B------:R-:W-:-:S04]  /*1c30*/  SHF.R.U32.HI R3, RZ, 0x17, R2 ;  /* 0x00000017ff037819 */ /* 0x000fc80000011602 */
[----:B------:R-:W-:-:S04]  /*1c40*/  LOP3.LUT R3, R3, 0xff, RZ, 0xc0, !PT ;  /* 0x000000ff03037812 */ /* 0x000fc800078ec0ff */
[----:B------:R-:W-:-:S04]  /*1c50*/  IADD3 R13, PT, PT, R3, R6, RZ ;  /* 0x00000006030d7210 */ /* 0x000fc80007ffe0ff */
[----:B------:R-:W-:-:S04]  /*1c60*/  IADD3 R3, PT, PT, R13, -0x1, RZ ;  /* 0xffffffff0d037810 */ /* 0x000fc80007ffe0ff */
        /* <DEDUP_REMOVED lines=10> */
[CCC-:B------:R-:W-:Y:S01]  /*1d10*/  FFMA.RM R6, R16.reuse, R12.reuse, R7.reuse ;  /* 0x0000000c10067223 */ /* 0x1c0fe20000004007 */
[C---:B------:R-:W-:Y:S02]  /*1d20*/  ISETP.NE.AND P2, PT, R13.reuse, RZ, PT ;  /* 0x000000ff0d00720c */ /* 0x040fe40003f45270 */
[----:B------:R-:W-:Y:S02]  /*1d30*/  ISETP.NE.AND P1, PT, R13, RZ, PT ;  /* 0x000000ff0d00720c */ /* 0x000fe40003f25270 */
[----:B------:R-:W-:Y:S01]  /*1d40*/  LOP3.LUT R5, R3, 0x7fffff, RZ, 0xc0, !PT ;  /* 0x007fffff03057812 */ /* 0x000fe200078ec0ff */
[----:B------:R-:W-:Y:S01]  /*1d50*/  FFMA.RP R3, R16, R12, R7 ;  /* 0x0000000c10037223 */ /* 0x000fe20000008007 */
[----:B------:R-:W-:Y:S02]  /*1d60*/  IADD3 R12, PT, PT, R13, 0x20, RZ ;  /* 0x000000200d0c7810 */ /* 0x000fe40007ffe0ff */
[----:B------:R-:W-:-:S02]  /*1d70*/  LOP3.LUT R5, R5, 0x800000, RZ, 0xfc, !PT ;  /* 0x0080000005057812 */ /* 0x000fc400078efcff */
[----:B------:R-:W-:Y:S02]  /*1d80*/  IADD3 R7, PT, PT, -R13, RZ, RZ ;  /* 0x000000ff0d077210 */ /* 0x000fe40007ffe1ff */
[----:B------:R-:W-:Y:S02]  /*1d90*/  SHF.L.U32 R12, R5, R12, RZ ;  /* 0x0000000c050c7219 */ /* 0x000fe400000006ff */
[----:B------:R-:W-:Y:S02]  /*1da0*/  FSETP.NEU.FTZ.AND P0, PT, R3, R6, PT ;  /* 0x000000060300720b */ /* 0x000fe40003f1d000 */
[----:B------:R-:W-:Y:S02]  /*1db0*/  SEL R6, R7, RZ, P2 ;  /* 0x000000ff07067207 */ /* 0x000fe40001000000 */
[----:B------:R-:W-:Y:S02]  /*1dc0*/  ISETP.NE.AND P1, PT, R12, RZ, P1 ;  /* 0x000000ff0c00720c */ /* 0x000fe40000f25270 */
[----:B------:R-:W-:-:S02]  /*1dd0*/  SHF.R.U32.HI R6, RZ, R6, R5 ;  /* 0x00000006ff067219 */ /* 0x000fc40000011605 */
[----:B------:R-:W-:Y:S02]  /*1de0*/  PLOP3.LUT P0, PT, P0, P1, PT, 0xf8, 0x8f ;  /* 0x00000000008f781c */ /* 0x000fe40000703f70 */
[----:B------:R-:W-:Y:S02]  /*1df0*/  SHF.R.U32.HI R12, RZ, 0x1, R6 ;  /* 0x00000001ff0c7819 */ /* 0x000fe40000011606 */
[----:B------:R-:W-:-:S04]  /*1e00*/  SEL R3, RZ, 0x1, !P0 ;  /* 0x00000001ff037807 */ /* 0x000fc80004000000 */
[----:B------:R-:W-:-:S04]  /*1e10*/  LOP3.LUT R3, R3, 0x1, R12, 0xf8, !PT ;  /* 0x0000000103037812 */ /* 0x000fc800078ef80c */
[----:B------:R-:W-:-:S04]  /*1e20*/  LOP3.LUT R3, R3, R6, RZ, 0xc0, !PT ;  /* 0x0000000603037212 */ /* 0x000fc800078ec0ff */
[----:B------:R-:W-:-:S04]  /*1e30*/  IADD3 R3, PT, PT, R12, R3, RZ ;  /* 0x000000030c037210 */ /* 0x000fc80007ffe0ff */
[----:B------:R-:W-:Y:S01]  /*1e40*/  LOP3.LUT R2, R3, R2, RZ, 0xfc, !PT ;  /* 0x0000000203027212 */ /* 0x000fe200078efcff */
[----:B------:R-:W-:Y:S06]  /*1e50*/  BRA `(.L_x_72) ;  /* 0x0000000000107947 */ /* 0x000fec0003800000 */
.L_x_71:
[----:B------:R-:W-:-:S04]  /*1e60*/  LOP3.LUT R2, R2, 0x80000000, RZ, 0xc0, !PT ;  /* 0x8000000002027812 */ /* 0x000fc800078ec0ff */
[----:B------:R-:W-:Y:S01]  /*1e70*/  LOP3.LUT R2, R2, 0x7f800000, RZ, 0xfc, !PT ;  /* 0x7f80000002027812 */ /* 0x000fe200078efcff */
[----:B------:R-:W-:Y:S06]  /*1e80*/  BRA `(.L_x_72) ;  /* 0x0000000000047947 */ /* 0x000fec0003800000 */
.L_x_70:
[----:B------:R-:W-:-:S07]  /*1e90*/  LEA R2, R6, R2, 0x17 ;  /* 0x0000000206027211 */ /* 0x000fce00078eb8ff */
.L_x_72:
[----:B------:R-:W-:Y:S05]  /*1ea0*/  BSYNC.RECONVERGENT B2 ;  /* 0x0000000000027941 */ /* 0x000fea0003800200 */
.L_x_69:
[----:B------:R-:W-:Y:S05]  /*1eb0*/  BRA `(.L_x_73) ;  /* 0x0000000000207947 */ /* 0x000fea0003800000 */
.L_x_68:
[----:B------:R-:W-:-:S04]  /*1ec0*/  LOP3.LUT R2, R3, 0x80000000, R2, 0x48, !PT ;  /* 0x8000000003027812 */ /* 0x000fc800078e4802 */
[----:B------:R-:W-:Y:S01]  /*1ed0*/  LOP3.LUT R2, R2, 0x7f800000, RZ, 0xfc, !PT ;  /* 0x7f80000002027812 */ /* 0x000fe200078efcff */
[----:B------:R-:W-:Y:S06]  /*1ee0*/  BRA `(.L_x_73) ;  /* 0x0000000000147947 */ /* 0x000fec0003800000 */
.L_x_67:
[----:B------:R-:W-:Y:S01]  /*1ef0*/  LOP3.LUT R2, R3, 0x80000000, R2, 0x48, !PT ;  /* 0x8000000003027812 */ /* 0x000fe200078e4802 */
[----:B------:R-:W-:Y:S06]  /*1f00*/  BRA `(.L_x_73) ;  /* 0x00000000000c7947 */ /* 0x000fec0003800000 */
.L_x_66:
[----:B------:R-:W0:Y:S01]  /*1f10*/  MUFU.RSQ R2, -QNAN ;  /* 0xffc0000000027908 */ /* 0x000e220000001400 */
[----:B------:R-:W-:Y:S05]  /*1f20*/  BRA `(.L_x_73) ;  /* 0x0000000000047947 */ /* 0x000fea0003800000 */
.L_x_65:
[----:B------:R-:W-:-:S07]  /*1f30*/  FADD.FTZ R2, R2, R3 ;  /* 0x0000000302027221 */ /* 0x000fce0000010000 */
.L_x_73:
[----:B------:R-:W-:Y:S05]  /*1f40*/  BSYNC.RECONVERGENT B1 ;  /* 0x0000000000017941 */ /* 0x000fea0003800200 */
.L_x_63:
[----:B------:R-:W-:-:S04]  /*1f50*/  HFMA2 R5, -RZ, RZ, 0, 0 ;  /* 0x00000000ff057431 */ /* 0x000fc800000001ff */
[----:B0-----:R-:W-:Y:S05]  /*1f60*/  RET.REL.NODEC R4 `(_Z14createHistCudaPfS_iiS_) ;  /* 0xffffffe004247950 */ /* 0x001fea0003c3ffff */
.L_x_74:
        /* <DEDUP_REMOVED lines=9> */
.L_x_78:


//--------------------- .nv.shared.reserved.0     --------------------------
	.section	.nv.shared.reserved.0,"aw",@nobits
	.weak		__nv_reservedSMEM_offset_0_alias
	.size		__nv_reservedSMEM_offset_0_alias, 0, 64
	.other		__nv_reservedSMEM_offset_0_alias,@"STO_CUDA_RESERVED_SHARED STV_DEFAULT"
__nv_reservedSMEM_offset_0_alias:
	.zero		0
	.zero		64


//--------------------- .nv.global                --------------------------
	.section	.nv.global,"aw",@nobits
.nv.global:
	.type		_ZN30_INTERNAL_f22a35c6_4_k_cu_main6thrust24THRUST_300001_SM_1000_NS3seqE,@object
	.size		_ZN30_INTERNAL_f22a35c6_4_k_cu_main6thrust24THRUST_300001_SM_1000_NS3seqE,(_ZN30_INTERNAL_f22a35c6_4_k_cu_main4cuda3std3__48in_placeE - _ZN30_INTERNAL_f22a35c6_4_k_cu_main6thrust24THRUST_300001_SM_1000_NS3seqE)
_ZN30_INTERNAL_f22a35c6_4_k_cu_main6thrust24THRUST_300001_SM_1000_NS3seqE:
	.zero		1
	.type		_ZN30_INTERNAL_f22a35c6_4_k_cu_main4cuda3std3__48in_placeE,@object
	.size		_ZN30_INTERNAL_f22a35c6_4_k_cu_main4cuda3std3__48in_placeE,(_ZN30_INTERNAL_f22a35c6_4_k_cu_main4cuda3std6ranges3__45__cpo4sizeE - _ZN30_INTERNAL_f22a35c6_4_k_cu_main4cuda3std3__48in_placeE)
_ZN30_INTERNAL_f22a35c6_4_k_cu_main4cuda3std3__48in_placeE:
	.zero		1
	.type		_ZN30_INTERNAL_f22a35c6_4_k_cu_main4cuda3std6ranges3__45__cpo4sizeE,@object
	.size		_ZN30_INTERNAL_f22a35c6_4_k_cu_main4cuda3std6ranges3__45__cpo4sizeE,(_ZN30_INTERNAL_f22a35c6_4_k_cu_main6thrust24THRUST_300001_SM_1000_NS12placeholders2_3E - _ZN30_INTERNAL_f22a35c6_4_k_cu_main4cuda3std6ranges3__45__cpo4sizeE)
_ZN30_INTERNAL_f22a35c6_4_k_cu_main4cuda3std6ranges3__45__cpo4sizeE:
	.zero		1
	.type		_ZN30_INTERNAL_f22a35c6_4_k_cu_main6thrust24THRUST_300001_SM_1000_NS12placeholders2_3E,@object
	.size		_ZN30_INTERNAL_f22a35c6_4_k_cu_main6thrust24THRUST_300001_SM_1000_NS12placeholders2_3E,(_ZN30_INTERNAL_f22a35c6_4_k_cu_main4cuda3std3__45__cpo6cbeginE - _ZN30_INTERNAL_f22a35c6_4_k_cu_main6thrust24THRUST_300001_SM_1000_NS12placeholders2_3E)
_ZN30_INTERNAL_f22a35c6_4_k_cu_main6thrust24THRUST_300001_SM_1000_NS12placeholders2_3E:
	.zero		1
	.type		_ZN30_INTERNAL_f22a35c6_4_k_cu_main4cuda3std3__45__cpo6cbeginE,@object
	.size		_ZN30_INTERNAL_f22a35c6_4_k_cu_main4cuda3std3__45__cpo6cbeginE,(_ZN30_INTERNAL_f22a35c6_4_k_cu_main4cuda3std6ranges3__45__cpo6cbeginE - _ZN30_INTERNAL_f22a35c6_4_k_cu_main4cuda3std3__45__cpo6cbeginE)
_ZN30_INTERNAL_f22a35c6_4_k_cu_main4cuda3std3__45__cpo6cbeginE:
	.zero		1
	.type		_ZN30_INTERNAL_f22a35c6_4_k_cu_main4cuda3std6ranges3__45__cpo6cbeginE,@object
	.size		_ZN30_INTERNAL_f22a35c6_4_k_cu_main4cuda3std6ranges3__45__cpo6cbeginE,(_ZN30_INTERNAL_f22a35c6_4_k_cu_main6thrust24THRUST_300001_SM_1000_NS12placeholders2_7E - _ZN30_INTERNAL_f22a35c6_4_k_cu_main4cuda3std6ranges3__45__cpo6cbeginE)
_ZN30_INTERNAL_f22a35c6_4_k_cu_main4cuda3std6ranges3__45__cpo6cbeginE:
	.zero		1
	.type		_ZN30_INTERNAL_f22a35c6_4_k_cu_main6thrust24THRUST_300001_SM_1000_NS12placeholders2_7E,@object
	.size		_ZN30_INTERNAL_f22a35c6_4_k_cu_main6thrust24THRUST_300001_SM_1000_NS12placeholders2_7E,(_ZN30_INTERNAL_f22a35c6_4_k_cu_main4cuda3std3__45__cpo7crbeginE - _ZN30_INTERNAL_f22a35c6_4_k_cu_main6thrust24THRUST_300001_SM_1000_NS12placeholders2_7E)
_ZN30_INTERNAL_f22a35c6_4_k_cu_main6thrust24THRUST_300001_SM_1000_NS12placeholders2_7E:
	.zero		1
	.type		_ZN30_INTERNAL_f22a35c6_4_k_cu_main4cuda3std3__45__cpo7crbeginE,@object
	.size		_ZN30_INTERNAL_f22a35c6_4_k_cu_main4cuda3std3__45__cpo7crbeginE,(_ZN30_INTERNAL_f22a35c6_4_k_cu_main4cuda3std6ranges3__45__cpo4nextE - _ZN30_INTERNAL_f22a35c6_4_k_cu_main4cuda3std3__45__cpo7crbeginE)
_ZN30_INTERNAL_f22a35c6_4_k_cu_main4cuda3std3__45__cpo7crbeginE:
	.zero		1
	.type		_ZN30_INTERNAL_f22a35c6_4_k_cu_main4cuda3std6ranges3__45__cpo4nextE,@object
	.size		_ZN30_INTERNAL_f22a35c6_4_k_cu_main4cuda3std6ranges3__45__cpo4nextE,(_ZN30_INTERNAL_f22a35c6_4_k_cu_main4cuda3std6ranges3__45__cpo4swapE - _ZN30_INTERNAL_f22a35c6_4_k_cu_main4cuda3std6ranges3__45__cpo4nextE)
_ZN30_INTERNAL_f22a35c6_4_k_cu_main4cuda3std6ranges3__45__cpo4nextE:
	.zero		1
	.type		_ZN30_INTERNAL_f22a35c6_4_k_cu_main4cuda3std6ranges3__45__cpo4swapE,@object
	.size		_ZN30_INTERNAL_f22a35c6_4_k_cu_main4cuda3std6ranges3__45__cpo4swapE,(_ZN30_INTERNAL_f22a35c6_4_k_cu_main6thrust24THRUST_300001_SM_1000_NS8cuda_cub10par_nosyncE - _ZN30_INTERNAL_f22a35c6_4_k_cu_main4cuda3std6ranges3__45__cpo4swapE)
_ZN30_INTERNAL_f22a35c6_4_k_cu_main4cuda3std6ranges3__45__cpo4swapE:
	.zero		1
	.type		_ZN30_INTERNAL_f22a35c6_4_k_cu_main6thrust24THRUST_300001_SM_1000_NS8cuda_cub10par_nosyncE,@object
	.size		_ZN30_INTERNAL_f22a35c6_4_k_cu_main6thrust24THRUST_300001_SM_1000_NS8cuda_cub10par_nosyncE,(_ZN30_INTERNAL_f22a35c6_4_k_cu_main6thrust24THRUST_300001_SM_1000_NS12placeholders2_9E - _ZN30_INTERNAL_f22a35c6_4_k_cu_main6thrust24THRUST_300001_SM_1000_NS8cuda_cub10par_nosyncE)
_ZN30_INTERNAL_f22a35c6_4_k_cu_main6thrust24THRUST_300001_SM_1000_NS8cuda_cub10par_nosyncE:
	.zero		1
	.type		_ZN30_INTERNAL_f22a35c6_4_k_cu_main6thrust24THRUST_300001_SM_1000_NS12placeholders2_9E,@object
	.size		_ZN30_INTERNAL_f22a35c6_4_k_cu_main6thrust24THRUST_300001_SM_1000_NS12placeholders2_9E,(_ZN30_INTERNAL_f22a35c6_4_k_cu_main4cuda3std3__432_GLOBAL__N__f22a35c6_4_k_cu_main6ignoreE - _ZN30_INTERNAL_f22a35c6_4_k_cu_main6thrust24THRUST_300001_SM_1000_NS12placeholders2_9E)
_ZN30_INTERNAL_f22a35c6_4_k_cu_main6thrust24THRUST_300001_SM_1000_NS12placeholders2_9E:
	.zero		1
	.type		_ZN30_INTERNAL_f22a35c6_4_k_cu_main4cuda3std3__432_GLOBAL__N__f22a35c6_4_k_cu_main6ignoreE,@object
	.size		_ZN30_INTERNAL_f22a35c6_4_k_cu_main4cuda3std3__432_GLOBAL__N__f22a35c6_4_k_cu_main6ignoreE,(_ZN30_INTERNAL_f22a35c6_4_k_cu_main4cuda3std6ranges3__45__cpo4dataE - _ZN30_INTERNAL_f22a35c6_4_k_cu_main4cuda3std3__432_GLOBAL__N__f22a35c6_4_k_cu_main6ignoreE)
_ZN30_INTERNAL_f22a35c6_4_k_cu_main4cuda3std3__432_GLOBAL__N__f22a35c6_4_k_cu_main6ignoreE:
	.zero		1
	.type		_ZN30_INTERNAL_f22a35c6_4_k_cu_main4cuda3std6ranges3__45__cpo4dataE,@object
	.size		_ZN30_INTERNAL_f22a35c6_4_k_cu_main4cuda3std6ranges3__45__cpo4dataE,(_ZN30_INTERNAL_f22a35c6_4_k_cu_main6thrust24THRUST_300001_SM_1000_NS12placeholders2_1E - _ZN30_INTERNAL_f22a35c6_4_k_cu_main4cuda3std6ranges3__45__cpo4dataE)
_ZN30_INTERNAL_f22a35c6_4_k_cu_main4cuda3std6ranges3__45__cpo4dataE:
	.zero		1
	.type		_ZN30_INTERNAL_f22a35c6_4_k_cu_main6thrust24THRUST_300001_SM_1000_NS12placeholders2_1E,@object
	.size		_ZN30_INTERNAL_f22a35c6_4_k_cu_main6thrust24THRUST_300001_SM_1000_NS12placeholders2_1E,(_ZN30_INTERNAL_f22a35c6_4_k_cu_main4cuda3std3__45__cpo5beginE - _ZN30_INTERNAL_f22a35c6_4_k_cu_main6thrust24THRUST_300001_SM_1000_NS12placeholders2_1E)
_ZN30_INTERNAL_f22a35c6_4_k_cu_main6thrust24THRUST_300001_SM_1000_NS12placeholders2_1E:
	.zero		1
	.type		_ZN30_INTERNAL_f22a35c6_4_k_cu_main4cuda3std3__45__cpo5beginE,@object
	.size		_ZN30_INTERNAL_f22a35c6_4_k_cu_main4cuda3std3__45__cpo5beginE,(_ZN30_INTERNAL_f22a35c6_4_k_cu_main4cuda3std6ranges3__45__cpo5beginE - _ZN30_INTERNAL_f22a35c6_4_k_cu_main4cuda3std3__45__cpo5beginE)
_ZN30_INTERNAL_f22a35c6_4_k_cu_main4cuda3std3__45__cpo5beginE:
	.zero		1
	.type		_ZN30_INTERNAL_f22a35c6_4_k_cu_main4cuda3std6ranges3__45__cpo5beginE,@object
	.size		_ZN30_INTERNAL_f22a35c6_4_k_cu_main4cuda3std6ranges3__45__cpo5beginE,(_ZN30_INTERNAL_f22a35c6_4_k_cu_main6thrust24THRUST_300001_SM_1000_NS12placeholders2_5E - _ZN30_INTERNAL_f22a35c6_4_k_cu_main4cuda3std6ranges3__45__cpo5beginE)
_ZN30_INTERNAL_f22a35c6_4_k_cu_main4cuda3std6ranges3__45__cpo5beginE:
	.zero		1
	.type		_ZN30_INTERNAL_f22a35c6_4_k_cu_main6thrust24THRUST_300001_SM_1000_NS12placeholders2_5E,@object
	.size		_ZN30_INTERNAL_f22a35c6_4_k_cu_main6thrust24THRUST_300001_SM_1000_NS12placeholders2_5E,(_ZN30_INTERNAL_f22a35c6_4_k_cu_main4cuda3std3__45__cpo6rbeginE - _ZN30_INTERNAL_f22a35c6_4_k_cu_main6thrust24THRUST_300001_SM_1000_NS12placeholders2_5E)
_ZN30_INTERNAL_f22a35c6_4_k_cu_main6thrust24THRUST_300001_SM_1000_NS12placeholders2_5E:
	.zero		1
	.type		_ZN30_INTERNAL_f22a35c6_4_k_cu_main4cuda3std3__45__cpo6rbeginE,@object
	.size		_ZN30_INTERNAL_f22a35c6_4_k_cu_main4cuda3std3__45__cpo6rbeginE,(_ZN30_INTERNAL_f22a35c6_4_k_cu_main4cuda3std6ranges3__45__cpo7advanceE - _ZN30_INTERNAL_f22a35c6_4_k_cu_main4cuda3std3__45__cpo6rbeginE)
_ZN30_INTERNAL_f22a35c6_4_k_cu_main4cuda3std3__45__cpo6rbeginE:
	.zero		1
	.type		_ZN30_INTERNAL_f22a35c6_4_k_cu_main4cuda3std6ranges3__45__cpo7advanceE,@object
	.size		_ZN30_INTERNAL_f22a35c6_4_k_cu_main4cuda3std6ranges3__45__cpo7advanceE,(_ZN30_INTERNAL_f22a35c6_4_k_cu_main4cuda3std3__47nulloptE - _ZN30_INTERNAL_f22a35c6_4_k_cu_main4cuda3std6ranges3__45__cpo7advanceE)
_ZN30_INTERNAL_f22a35c6_4_k_cu_main4cuda3std6ranges3__45__cpo7advanceE:
	.zero		1
	.type		_ZN30_INTERNAL_f22a35c6_4_k_cu_main4cuda3std3__47nulloptE,@object
	.size		_ZN30_INTERNAL_f22a35c6_4_k_cu_main4cuda3std3__47nulloptE,(_ZN30_INTERNAL_f22a35c6_4_k_cu_main4cuda3std6ranges3__45__cpo8distanceE - _ZN30_INTERNAL_f22a35c6_4_k_cu_main4cuda3std3__47nulloptE)
_ZN30_INTERNAL_f22a35c6_4_k_cu_main4cuda3std3__47nulloptE:
	.zero		1
	.type		_ZN30_INTERNAL_f22a35c6_4_k_cu_main4cuda3std6ranges3__45__cpo8distanceE,@object
	.size		_ZN30_INTERNAL_f22a35c6_4_k_cu_main4cuda3std6ranges3__45__cpo8distanceE,(_ZN30_INTERNAL_f22a35c6_4_k_cu_main6thrust24THRUST_300001_SM_1000_NS12placeholders3_10E - _ZN30_INTERNAL_f22a35c6_4_k_cu_main4cuda3std6ranges3__45__cpo8distanceE)
_ZN30_INTERNAL_f22a35c6_4_k_cu_main4cuda3std6ranges3__45__cpo8distanceE:
	.zero		1
	.type		_ZN30_INTERNAL_f22a35c6_4_k_cu_main6thrust24THRUST_300001_SM_1000_NS12placeholders3_10E,@object
	.size		_ZN30_INTERNAL_f22a35c6_4_k_cu_main6thrust24THRUST_300001_SM_1000_NS12placeholders3_10E,(_ZN30_INTERNAL_f22a35c6_4_k_cu_main4cuda3std3__419piecewise_constructE - _ZN30_INTERNAL_f22a35c6_4_k_cu_main6thrust24THRUST_300001_SM_1000_NS12placeholders3_10E)
_ZN30_INTERNAL_f22a35c6_4_k_cu_main6thrust24THRUST_300001_SM_1000_NS12placeholders3_10E:
	.zero		1
	.type		_ZN30_INTERNAL_f22a35c6_4_k_cu_main4cuda3std3__419piecewise_constructE,@object
	.size		_ZN30_INTERNAL_f22a35c6_4_k_cu_main4cuda3std3__419piecewise_constructE,(_ZN30_INTERNAL_f22a35c6_4_k_cu_main4cuda3std6ranges3__45__cpo5cdataE - _ZN30_INTERNAL_f22a35c6_4_k_cu_main4cuda3std3__419piecewise_constructE)
_ZN30_INTERNAL_f22a35c6_4_k_cu_main4cuda3std3__419piecewise_constructE:
	.zero		1
	.type		_ZN30_INTERNAL_f22a35c6_4_k_cu_main4cuda3std6ranges3__45__cpo5cdataE,@object
	.size		_ZN30_INTERNAL_f22a35c6_4_k_cu_main4cuda3std6ranges3__45__cpo5cdataE,(_ZN30_INTERNAL_f22a35c6_4_k_cu_main6thrust24THRUST_300001_SM_1000_NS12placeholders2_2E - _ZN30_INTERNAL_f22a35c6_4_k_cu_main4cuda3std6ranges3__45__cpo5cdataE)
_ZN30_INTERNAL_f22a35c6_4_k_cu_main4cuda3std6ranges3__45__cpo5cdataE:
	.zero		1
	.type		_ZN30_INTERNAL_f22a35c6_4_k_cu_main6thrust24THRUST_300001_SM_1000_NS12placeholders2_2E,@object
	.size		_ZN30_INTERNAL_f22a35c6_4_k_cu_main6thrust24THRUST_300001_SM_1000_NS12placeholders2_2E,(_ZN30_INTERNAL_f22a35c6_4_k_cu_main4cuda3std3__45__cpo3endE - _ZN30_INTERNAL_f22a35c6_4_k_cu_main6thrust24THRUST_300001_SM_1000_NS12placeholders2_2E)
_ZN30_INTERNAL_f22a35c6_4_k_cu_main6thrust24THRUST_300001_SM_1000_NS12placeholders2_2E:
	.zero		1
	.type		_ZN30_INTERNAL_f22a35c6_4_k_cu_main4cuda3std3__45__cpo3endE,@object
	.size		_ZN30_INTERNAL_f22a35c6_4_k_cu_main4cuda3std3__45__cpo3endE,(_ZN30_INTERNAL_f22a35c6_4_k_cu_main4cuda3std6ranges3__45__cpo3endE - _ZN30_INTERNAL_f22a35c6_4_k_cu_main4cuda3std3__45__cpo3endE)
_ZN30_INTERNAL_f22a35c6_4_k_cu_main4cuda3std3__45__cpo3endE:
	.zero		1
	.type		_ZN30_INTERNAL_f22a35c6_4_k_cu_main4cuda3std6ranges3__45__cpo3endE,@object
	.size		_ZN30_INTERNAL_f22a35c6_4_k_cu_main4cuda3std6ranges3__45__cpo3endE,(_ZN30_INTERNAL_f22a35c6_4_k_cu_main6thrust24THRUST_300001_SM_1000_NS12placeholders2_6E - _ZN30_INTERNAL_f22a35c6_4_k_cu_main4cuda3std6ranges3__45__cpo3endE)
_ZN30_INTERNAL_f22a35c6_4_k_cu_main4cuda3std6ranges3__45__cpo3endE:
	.zero		1
	.type		_ZN30_INTERNAL_f22a35c6_4_k_cu_main6thrust24THRUST_300001_SM_1000_NS12placeholders2_6E,@object
	.size		_ZN30_INTERNAL_f22a35c6_4_k_cu_main6thrust24THRUST_300001_SM_1000_NS12placeholders2_6E,(_ZN30_INTERNAL_f22a35c6_4_k_cu_main4cuda3std3__45__cpo4rendE - _ZN30_INTERNAL_f22a35c6_4_k_cu_main6thrust24THRUST_300001_SM_1000_NS12placeholders2_6E)
_ZN30_INTERNAL_f22a35c6_4_k_cu_main6thrust24THRUST_300001_SM_1000_NS12placeholders2_6E:
	.zero		1
	.type		_ZN30_INTERNAL_f22a35c6_4_k_cu_main4cuda3std3__45__cpo4rendE,@object
	.size		_ZN30_INTERNAL_f22a35c6_4_k_cu_main4cuda3std3__45__cpo4rendE,(_ZN30_INTERNAL_f22a35c6_4_k_cu_main4cuda3std6ranges3__45__cpo9iter_swapE - _ZN30_INTERNAL_f22a35c6_4_k_cu_main4cuda3std3__45__cpo4rendE)
_ZN30_INTERNAL_f22a35c6_4_k_cu_main4cuda3std3__45__cpo4rendE:
	.zero		1
	.type		_ZN30_INTERNAL_f22a35c6_4_k_cu_main4cuda3std6ranges3__45__cpo9iter_swapE,@object
	.size		_ZN30_INTERNAL_f22a35c6_4_k_cu_main4cuda3std6ranges3__45__cpo9iter_swapE,(_ZN30_INTERNAL_f22a35c6_4_k_cu_main4cuda3std3__48unexpectE - _ZN30_INTERNAL_f22a35c6_4_k_cu_main4cuda3std6ranges3__45__cpo9iter_swapE)
_ZN30_INTERNAL_f22a35c6_4_k_cu_main4cuda3std6ranges3__45__cpo9iter_swapE:
	.zero		1
	.type		_ZN30_INTERNAL_f22a35c6_4_k_cu_main4cuda3std3__48unexpectE,@object
	.size		_ZN30_INTERNAL_f22a35c6_4_k_cu_main4cuda3std3__48unexpectE,(_ZN30_INTERNAL_f22a35c6_4_k_cu_main6thrust24THRUST_300001_SM_1000_NS8cuda_cub3parE - _ZN30_INTERNAL_f22a35c6_4_k_cu_main4cuda3std3__48unexpectE)
_ZN30_INTERNAL_f22a35c6_4_k_cu_main4cuda3std3__48unexpectE:
	.zero		1
	.type		_ZN30_INTERNAL_f22a35c6_4_k_cu_main6thrust24THRUST_300001_SM_1000_NS8cuda_cub3parE,@object
	.size		_ZN30_INTERNAL_f22a35c6_4_k_cu_main6thrust24THRUST_300001_SM_1000_NS8cuda_cub3parE,(_ZN30_INTERNAL_f22a35c6_4_k_cu_main6thrust24THRUST_300001_SM_1000_NS12placeholders2_4E - _ZN30_INTERNAL_f22a35c6_4_k_cu_main6thrust24THRUST_300001_SM_1000_NS8cuda_cub3parE)
_ZN30_INTERNAL_f22a35c6_4_k_cu_main6thrust24THRUST_300001_SM_1000_NS8cuda_cub3parE:
	.zero		1
	.type		_ZN30_INTERNAL_f22a35c6_4_k_cu_main6thrust24THRUST_300001_SM_1000_NS12placeholders2_4E,@object
	.size		_ZN30_INTERNAL_f22a35c6_4_k_cu_main6thrust24THRUST_300001_SM_1000_NS12placeholders2_4E,(_ZN30_INTERNAL_f22a35c6_4_k_cu_main4cuda3std3__45__cpo4cendE - _ZN30_INTERNAL_f22a35c6_4_k_cu_main6thrust24THRUST_300001_SM_1000_NS12placeholders2_4E)
_ZN30_INTERNAL_f22a35c6_4_k_cu_main6thrust24THRUST_300001_SM_1000_NS12placeholders2_4E:
	.zero		1
	.type		_ZN30_INTERNAL_f22a35c6_4_k_cu_main4cuda3std3__45__cpo4cendE,@object
	.size		_ZN30_INTERNAL_f22a35c6_4_k_cu_main4cuda3std3__45__cpo4cendE,(_ZN30_INTERNAL_f22a35c6_4_k_cu_main4cuda3std6ranges3__45__cpo4cendE - _ZN30_INTERNAL_f22a35c6_4_k_cu_main4cuda3std3__45__cpo4cendE)
_ZN30_INTERNAL_f22a35c6_4_k_cu_main4cuda3std3__45__cpo4cendE:
	.zero		1
	.type		_ZN30_INTERNAL_f22a35c6_4_k_cu_main4cuda3std6ranges3__45__cpo4cendE,@object
	.size		_ZN30_INTERNAL_f22a35c6_4_k_cu_main4cuda3std6ranges3__45__cpo4cendE,(_ZN30_INTERNAL_f22a35c6_4_k_cu_main4cuda3std3__420unreachable_sentinelE - _ZN30_INTERNAL_f22a35c6_4_k_cu_main4cuda3std6ranges3__45__cpo4cendE)
_ZN30_INTERNAL_f22a35c6_4_k_cu_main4cuda3std6ranges3__45__cpo4cendE:
	.zero		1
	.type		_ZN30_INTERNAL_f22a35c6_4_k_cu_main4cuda3std3__420unreachable_sentinelE,@object
	.size		_ZN30_INTERNAL_f22a35c6_4_k_cu_main4cuda3std3__420unreachable_sentinelE,(_ZN30_INTERNAL_f22a35c6_4_k_cu_main4cuda3std6ranges3__45__cpo5ssizeE - _ZN30_INTERNAL_f22a35c6_4_k_cu_main4cuda3std3__420unreachable_sentinelE)
_ZN30_INTERNAL_f22a35c6_4_k_cu_main4cuda3std3__420unreachable_sentinelE:
	.zero		1
	.type		_ZN30_INTERNAL_f22a35c6_4_k_cu_main4cuda3std6ranges3__45__cpo5ssizeE,@object
	.size		_ZN30_INTERNAL_f22a35c6_4_k_cu_main4cuda3std6ranges3__45__cpo5ssizeE,(_ZN30_INTERNAL_f22a35c6_4_k_cu_main6thrust24THRUST_300001_SM_1000_NS12placeholders2_8E - _ZN30_INTERNAL_f22a35c6_4_k_cu_main4cuda3std6ranges3__45__cpo5ssizeE)
_ZN30_INTERNAL_f22a35c6_4_k_cu_main4cuda3std6ranges3__45__cpo5ssizeE:
	.zero		1
	.type		_ZN30_INTERNAL_f22a35c6_4_k_cu_main6thrust24THRUST_300001_SM_1000_NS12placeholders2_8E,@object
	.size		_ZN30_INTERNAL_f22a35c6_4_k_cu_main6thrust24THRUST_300001_SM_1000_NS12placeholders2_8E,(_ZN30_INTERNAL_f22a35c6_4_k_cu_main4cuda3std3__45__cpo5crendE - _ZN30_INTERNAL_f22a35c6_4_k_cu_main6thrust24THRUST_300001_SM_1000_NS12placeholders2_8E)
_ZN30_INTERNAL_f22a35c6_4_k_cu_main6thrust24THRUST_300001_SM_1000_NS12placeholders2_8E:
	.zero		1
	.type		_ZN30_INTERNAL_f22a35c6_4_k_cu_main4cuda3std3__45__cpo5crendE,@object
	.size		_ZN30_INTERNAL_f22a35c6_4_k_cu_main4cuda3std3__45__cpo5crendE,(_ZN30_INTERNAL_f22a35c6_4_k_cu_main4cuda3std6ranges3__45__cpo4prevE - _ZN30_INTERNAL_f22a35c6_4_k_cu_main4cuda3std3__45__cpo5crendE)
_ZN30_INTERNAL_f22a35c6_4_k_cu_main4cuda3std3__45__cpo5crendE:
	.zero		1
	.type		_ZN30_INTERNAL_f22a35c6_4_k_cu_main4cuda3std6ranges3__45__cpo4prevE,@object
	.size		_ZN30_INTERNAL_f22a35c6_4_k_cu_main4cuda3std6ranges3__45__cpo4prevE,(_ZN30_INTERNAL_f22a35c6_4_k_cu_main4cuda3std6ranges3__45__cpo9iter_moveE - _ZN30_INTERNAL_f22a35c6_4_k_cu_main4cuda3std6ranges3__45__cpo4prevE)
_ZN30_INTERNAL_f22a35c6_4_k_cu_main4cuda3std6ranges3__45__cpo4prevE:
	.zero		1
	.type		_ZN30_INTERNAL_f22a35c6_4_k_cu_main4cuda3std6ranges3__45__cpo9iter_moveE,@object
	.size		_ZN30_INTERNAL_f22a35c6_4_k_cu_main4cuda3std6ranges3__45__cpo9iter_moveE,(_ZN30_INTERNAL_f22a35c6_4_k_cu_main6thrust24THRUST_300001_SM_1000_NS6system6detail10sequential3seqE - _ZN30_INTERNAL_f22a35c6_4_k_cu_main4cuda3std6ranges3__45__cpo9iter_moveE)
_ZN30_INTERNAL_f22a35c6_4_k_cu_main4cuda3std6ranges3__45__cpo9iter_moveE:
	.zero		1
	.type		_ZN30_INTERNAL_f22a35c6_4_k_cu_main6thrust24THRUST_300001_SM_1000_NS6system6detail10sequential3seqE,@object
	.size		_ZN30_INTERNAL_f22a35c6_4_k_cu_main6thrust24THRUST_300001_SM_1000_NS6system6detail10sequential3seqE,(.L_31 - _ZN30_INTERNAL_f22a35c6_4_k_cu_main6thrust24THRUST_300001_SM_1000_NS6system6detail10sequential3seqE)
_ZN30_INTERNAL_f22a35c6_4_k_cu_main6thrust24THRUST_300001_SM_1000_NS6system6detail10sequential3seqE:
	.zero		1
.L_31:


//--------------------- .nv.shared._Z14createHistCudaPfS_iiS_ --------------------------
	.section	.nv.shared._Z14createHistCudaPfS_iiS_,"aw",@nobits
	.sectionflags	@""
	.align	4
.nv.shared._Z14createHistCudaPfS_iiS_:
	.zero		9216


//--------------------- .nv.constant0._ZN3cub18CUB_300001_SM_10006detail11EmptyKernelIvEEvv --------------------------
	.section	.nv.constant0._ZN3cub18CUB_300001_SM_10006detail11EmptyKernelIvEEvv,"a",@progbits
	.sectionflags	@""
	.align	4
.nv.constant0._ZN3cub18CUB_300001_SM_10006detail11EmptyKernelIvEEvv:
	.zero		896


//--------------------- .nv.constant0._Z6rowMinPfPimm --------------------------
	.section	.nv.constant0._Z6rowMinPfPimm,"a",@progbits
	.sectionflags	@""
	.align	4
.nv.constant0._Z6rowMinPfPimm:
	.zero		928


//--------------------- .nv.constant0._Z13matchHistCudaPfS_mmmS_ --------------------------
	.section	.nv.constant0._Z13matchHistCudaPfS_mmmS_,"a",@progbits
	.sectionflags	@""
	.align	4
.nv.constant0._Z13matchHistCudaPfS_mmmS_:
	.zero		944


//--------------------- .nv.constant0._Z14createHistCudaPfS_iiS_ --------------------------
	.section	.nv.constant0._Z14createHistCudaPfS_iiS_,"a",@progbits
	.sectionflags	@""
	.align	4
.nv.constant0._Z14createHistCudaPfS_iiS_:
	.zero		928


//--------------------- SYMBOLS --------------------------

	.type		.nv.reservedSmem.offset0,@object
	.size		.nv.reservedSmem.offset0,0x4
	.type		.nv.reservedSmem.cap,@object
	.size		.nv.reservedSmem.cap,0x4
